//
// Generated by NVIDIA NVVM Compiler
//
// Compiler Build ID: CL-36424714
// Cuda compilation tools, release 13.0, V13.0.88
// Based on NVVM 20.0.0
//

.version 9.0
.target sm_100
.address_size 64

	// .globl	_Z13simulateIsingPsS_i
.extern .func  (.param .b32 func_retval0) vprintf
(
	.param .b64 vprintf_param_0,
	.param .b64 vprintf_param_1
)
;
// _ZZ17detectStableStatePsS_iE5shArr has been demoted
.global .align 1 .b8 $str[5] = {37, 104, 100, 32};
.global .align 1 .b8 $str$1[6] = {32, 37, 104, 100, 32};
.global .align 1 .b8 $str$2[2] = {10};

.visible .entry _Z13simulateIsingPsS_i(
	.param .u64 .ptr .align 1 _Z13simulateIsingPsS_i_param_0,
	.param .u64 .ptr .align 1 _Z13simulateIsingPsS_i_param_1,
	.param .u32 _Z13simulateIsingPsS_i_param_2
)
{
	.reg .pred 	%p<3>;
	.reg .b16 	%rs<11>;
	.reg .b32 	%r<14>;
	.reg .b64 	%rd<15>;

	ld.param.u64 	%rd1, [_Z13simulateIsingPsS_i_param_0];
	ld.param.u64 	%rd2, [_Z13simulateIsingPsS_i_param_1];
	ld.param.u32 	%r2, [_Z13simulateIsingPsS_i_param_2];
	mov.u32 	%r3, %ctaid.x;
	mov.u32 	%r4, %ntid.x;
	mov.u32 	%r5, %tid.x;
	mad.lo.s32 	%r6, %r3, %r4, %r5;
	div.s32 	%r7, %r6, %r2;
	shl.b32 	%r8, %r7, 1;
	add.s32 	%r9, %r6, %r2;
	add.s32 	%r10, %r9, %r8;
	add.s32 	%r1, %r10, 3;
	add.s32 	%r11, %r2, 2;
	mad.lo.s32 	%r12, %r11, %r2, %r11;
	add.s32 	%r13, %r12, -2;
	setp.gt.s32 	%p1, %r1, %r13;
	@%p1 bra 	$L__BB0_2;
	cvta.to.global.u64 	%rd3, %rd1;
	cvta.to.global.u64 	%rd4, %rd2;
	cvt.s64.s32 	%rd5, %r1;
	mul.wide.s32 	%rd6, %r1, 2;
	add.s64 	%rd7, %rd3, %rd6;
	ld.global.u16 	%rs1, [%rd7+-2];
	ld.global.u16 	%rs2, [%rd7+2];
	cvt.s64.s32 	%rd8, %r2;
	sub.s64 	%rd9, %rd5, %rd8;
	shl.b64 	%rd10, %rd9, 1;
	add.s64 	%rd11, %rd3, %rd10;
	ld.global.u16 	%rs3, [%rd11+-4];
	mul.wide.s32 	%rd12, %r2, 2;
	add.s64 	%rd13, %rd7, %rd12;
	ld.global.u16 	%rs4, [%rd13+4];
	ld.global.u16 	%rs5, [%rd7];
	add.s16 	%rs6, %rs2, %rs1;
	add.s16 	%rs7, %rs6, %rs3;
	add.s16 	%rs8, %rs7, %rs4;
	add.s16 	%rs9, %rs8, %rs5;
	setp.lt.s16 	%p2, %rs9, 1;
	selp.b16 	%rs10, -1, 1, %p2;
	add.s64 	%rd14, %rd4, %rd6;
	st.global.u16 	[%rd14], %rs10;
$L__BB0_2:
	ret;

}
	// .globl	_Z16completeWrappingPsi
.visible .entry _Z16completeWrappingPsi(
	.param .u64 .ptr .align 1 _Z16completeWrappingPsi_param_0,
	.param .u32 _Z16completeWrappingPsi_param_1
)
{
	.reg .pred 	%p<2>;
	.reg .b16 	%rs<5>;
	.reg .b32 	%r<13>;
	.reg .b64 	%rd<18>;

	ld.param.u64 	%rd1, [_Z16completeWrappingPsi_param_0];
	ld.param.u32 	%r2, [_Z16completeWrappingPsi_param_1];
	mov.u32 	%r3, %ctaid.x;
	mov.u32 	%r4, %ntid.x;
	mov.u32 	%r5, %tid.x;
	mad.lo.s32 	%r6, %r3, %r4, %r5;
	add.s32 	%r1, %r6, 1;
	setp.gt.s32 	%p1, %r1, %r2;
	@%p1 bra 	$L__BB1_2;
	cvta.to.global.u64 	%rd2, %rd1;
	add.s32 	%r7, %r2, 2;
	cvt.s64.s32 	%rd3, %r1;
	cvt.s64.s32 	%rd4, %r2;
	add.s64 	%rd5, %rd4, %rd3;
	shl.b64 	%rd6, %rd5, 1;
	add.s64 	%rd7, %rd2, %rd6;
	ld.global.u16 	%rs1, [%rd7+4];
	mul.lo.s32 	%r8, %r7, %r2;
	add.s32 	%r9, %r7, %r1;
	add.s32 	%r10, %r9, %r8;
	mul.wide.s32 	%rd8, %r10, 2;
	add.s64 	%rd9, %rd2, %rd8;
	st.global.u16 	[%rd9], %rs1;
	add.s32 	%r11, %r8, %r1;
	mul.wide.s32 	%rd10, %r11, 2;
	add.s64 	%rd11, %rd2, %rd10;
	ld.global.u16 	%rs2, [%rd11];
	mul.wide.s32 	%rd12, %r1, 2;
	add.s64 	%rd13, %rd2, %rd12;
	st.global.u16 	[%rd13], %rs2;
	mul.lo.s32 	%r12, %r7, %r1;
	mul.wide.s32 	%rd14, %r12, 2;
	add.s64 	%rd15, %rd2, %rd14;
	ld.global.u16 	%rs3, [%rd15+2];
	mul.wide.s32 	%rd16, %r2, 2;
	add.s64 	%rd17, %rd15, %rd16;
	st.global.u16 	[%rd17+2], %rs3;
	ld.global.u16 	%rs4, [%rd17];
	st.global.u16 	[%rd15], %rs4;
$L__BB1_2:
	ret;

}
	// .globl	_Z11debugPrintsPsi
.visible .entry _Z11debugPrintsPsi(
	.param .u64 .ptr .align 1 _Z11debugPrintsPsi_param_0,
	.param .u32 _Z11debugPrintsPsi_param_1
)
{
	.local .align 8 .b8 	__local_depot2[8];
	.reg .b64 	%SP;
	.reg .b64 	%SPL;
	.reg .pred 	%p<15>;
	.reg .b16 	%rs<8>;
	.reg .b32 	%r<65>;
	.reg .b64 	%rd<59>;

	mov.u64 	%SPL, __local_depot2;
	cvta.local.u64 	%SP, %SPL;
	ld.param.u64 	%rd8, [_Z11debugPrintsPsi_param_0];
	ld.param.u32 	%r12, [_Z11debugPrintsPsi_param_1];
	cvta.to.global.u64 	%rd1, %rd8;
	add.u64 	%rd9, %SP, 0;
	add.u64 	%rd2, %SPL, 0;
	add.s32 	%r1, %r12, 2;
	setp.lt.s32 	%p1, %r12, -1;
	@%p1 bra 	$L__BB2_30;
	max.s32 	%r2, %r1, 1;
	and.b32  	%r3, %r2, 3;
	and.b32  	%r4, %r2, 2147483644;
	neg.s32 	%r5, %r4;
	add.s64 	%rd3, %rd1, 4;
	mov.b32 	%r62, 0;
	mov.u64 	%rd54, $str$2;
	mov.u64 	%rd39, $str;
$L__BB2_2:
	setp.lt.s32 	%p2, %r1, 4;
	mul.lo.s32 	%r7, %r62, %r1;
	mov.b32 	%r64, 0;
	@%p2 bra 	$L__BB2_17;
	mul.wide.u32 	%rd10, %r7, 2;
	add.s64 	%rd58, %rd3, %rd10;
	mov.u32 	%r63, %r5;
$L__BB2_4:
	ld.global.u16 	%rs1, [%rd58+-4];
	setp.gt.s16 	%p3, %rs1, -1;
	@%p3 bra 	$L__BB2_6;
	cvt.s32.s16 	%r18, %rs1;
	st.local.u32 	[%rd2], %r18;
	cvta.global.u64 	%rd15, %rd39;
	{ // callseq 1, 0
	.param .b64 param0;
	st.param.b64 	[param0], %rd15;
	.param .b64 param1;
	st.param.b64 	[param1], %rd9;
	.param .b32 retval0;
	call.uni (retval0), 
	vprintf, 
	(
	param0, 
	param1
	);
	ld.param.b32 	%r19, [retval0];
	} // callseq 1
	bra.uni 	$L__BB2_7;
$L__BB2_6:
	cvt.u32.u16 	%r15, %rs1;
	st.local.u32 	[%rd2], %r15;
	mov.u64 	%rd11, $str$1;
	cvta.global.u64 	%rd12, %rd11;
	{ // callseq 0, 0
	.param .b64 param0;
	st.param.b64 	[param0], %rd12;
	.param .b64 param1;
	st.param.b64 	[param1], %rd9;
	.param .b32 retval0;
	call.uni (retval0), 
	vprintf, 
	(
	param0, 
	param1
	);
	ld.param.b32 	%r16, [retval0];
	} // callseq 0
$L__BB2_7:
	ld.global.u16 	%rs2, [%rd58+-2];
	setp.lt.s16 	%p4, %rs2, 0;
	@%p4 bra 	$L__BB2_9;
	cvt.u32.u16 	%r21, %rs2;
	st.local.u32 	[%rd2], %r21;
	mov.u64 	%rd17, $str$1;
	cvta.global.u64 	%rd18, %rd17;
	{ // callseq 2, 0
	.param .b64 param0;
	st.param.b64 	[param0], %rd18;
	.param .b64 param1;
	st.param.b64 	[param1], %rd9;
	.param .b32 retval0;
	call.uni (retval0), 
	vprintf, 
	(
	param0, 
	param1
	);
	ld.param.b32 	%r22, [retval0];
	} // callseq 2
	bra.uni 	$L__BB2_10;
$L__BB2_9:
	cvt.s32.s16 	%r24, %rs2;
	st.local.u32 	[%rd2], %r24;
	cvta.global.u64 	%rd21, %rd39;
	{ // callseq 3, 0
	.param .b64 param0;
	st.param.b64 	[param0], %rd21;
	.param .b64 param1;
	st.param.b64 	[param1], %rd9;
	.param .b32 retval0;
	call.uni (retval0), 
	vprintf, 
	(
	param0, 
	param1
	);
	ld.param.b32 	%r25, [retval0];
	} // callseq 3
$L__BB2_10:
	ld.global.u16 	%rs3, [%rd58];
	setp.lt.s16 	%p5, %rs3, 0;
	@%p5 bra 	$L__BB2_12;
	cvt.u32.u16 	%r27, %rs3;
	st.local.u32 	[%rd2], %r27;
	mov.u64 	%rd23, $str$1;
	cvta.global.u64 	%rd24, %rd23;
	{ // callseq 4, 0
	.param .b64 param0;
	st.param.b64 	[param0], %rd24;
	.param .b64 param1;
	st.param.b64 	[param1], %rd9;
	.param .b32 retval0;
	call.uni (retval0), 
	vprintf, 
	(
	param0, 
	param1
	);
	ld.param.b32 	%r28, [retval0];
	} // callseq 4
	bra.uni 	$L__BB2_13;
$L__BB2_12:
	cvt.s32.s16 	%r30, %rs3;
	st.local.u32 	[%rd2], %r30;
	cvta.global.u64 	%rd27, %rd39;
	{ // callseq 5, 0
	.param .b64 param0;
	st.param.b64 	[param0], %rd27;
	.param .b64 param1;
	st.param.b64 	[param1], %rd9;
	.param .b32 retval0;
	call.uni (retval0), 
	vprintf, 
	(
	param0, 
	param1
	);
	ld.param.b32 	%r31, [retval0];
	} // callseq 5
$L__BB2_13:
	ld.global.u16 	%rs4, [%rd58+2];
	setp.lt.s16 	%p6, %rs4, 0;
	@%p6 bra 	$L__BB2_15;
	cvt.u32.u16 	%r33, %rs4;
	st.local.u32 	[%rd2], %r33;
	mov.u64 	%rd29, $str$1;
	cvta.global.u64 	%rd30, %rd29;
	{ // callseq 6, 0
	.param .b64 param0;
	st.param.b64 	[param0], %rd30;
	.param .b64 param1;
	st.param.b64 	[param1], %rd9;
	.param .b32 retval0;
	call.uni (retval0), 
	vprintf, 
	(
	param0, 
	param1
	);
	ld.param.b32 	%r34, [retval0];
	} // callseq 6
	bra.uni 	$L__BB2_16;
$L__BB2_15:
	cvt.s32.s16 	%r36, %rs4;
	st.local.u32 	[%rd2], %r36;
	cvta.global.u64 	%rd33, %rd39;
	{ // callseq 7, 0
	.param .b64 param0;
	st.param.b64 	[param0], %rd33;
	.param .b64 param1;
	st.param.b64 	[param1], %rd9;
	.param .b32 retval0;
	call.uni (retval0), 
	vprintf, 
	(
	param0, 
	param1
	);
	ld.param.b32 	%r37, [retval0];
	} // callseq 7
$L__BB2_16:
	add.s32 	%r63, %r63, 4;
	add.s64 	%rd58, %rd58, 8;
	setp.ne.s32 	%p7, %r63, 0;
	mov.u32 	%r64, %r4;
	@%p7 bra 	$L__BB2_4;
$L__BB2_17:
	setp.eq.s32 	%p8, %r3, 0;
	@%p8 bra 	$L__BB2_29;
	add.s32 	%r39, %r64, %r7;
	mul.wide.s32 	%rd35, %r39, 2;
	add.s64 	%rd7, %rd1, %rd35;
	ld.global.u16 	%rs5, [%rd7];
	setp.lt.s16 	%p9, %rs5, 0;
	@%p9 bra 	$L__BB2_20;
	cvt.u32.u16 	%r40, %rs5;
	st.local.u32 	[%rd2], %r40;
	mov.u64 	%rd36, $str$1;
	cvta.global.u64 	%rd37, %rd36;
	{ // callseq 8, 0
	.param .b64 param0;
	st.param.b64 	[param0], %rd37;
	.param .b64 param1;
	st.param.b64 	[param1], %rd9;
	.param .b32 retval0;
	call.uni (retval0), 
	vprintf, 
	(
	param0, 
	param1
	);
	ld.param.b32 	%r41, [retval0];
	} // callseq 8
	bra.uni 	$L__BB2_21;
$L__BB2_20:
	cvt.s32.s16 	%r43, %rs5;
	st.local.u32 	[%rd2], %r43;
	cvta.global.u64 	%rd40, %rd39;
	{ // callseq 9, 0
	.param .b64 param0;
	st.param.b64 	[param0], %rd40;
	.param .b64 param1;
	st.param.b64 	[param1], %rd9;
	.param .b32 retval0;
	call.uni (retval0), 
	vprintf, 
	(
	param0, 
	param1
	);
	ld.param.b32 	%r44, [retval0];
	} // callseq 9
$L__BB2_21:
	setp.eq.s32 	%p10, %r3, 1;
	@%p10 bra 	$L__BB2_29;
	ld.global.u16 	%rs6, [%rd7+2];
	setp.lt.s16 	%p11, %rs6, 0;
	@%p11 bra 	$L__BB2_24;
	cvt.u32.u16 	%r46, %rs6;
	st.local.u32 	[%rd2], %r46;
	mov.u64 	%rd42, $str$1;
	cvta.global.u64 	%rd43, %rd42;
	{ // callseq 10, 0
	.param .b64 param0;
	st.param.b64 	[param0], %rd43;
	.param .b64 param1;
	st.param.b64 	[param1], %rd9;
	.param .b32 retval0;
	call.uni (retval0), 
	vprintf, 
	(
	param0, 
	param1
	);
	ld.param.b32 	%r47, [retval0];
	} // callseq 10
	bra.uni 	$L__BB2_25;
$L__BB2_24:
	cvt.s32.s16 	%r49, %rs6;
	st.local.u32 	[%rd2], %r49;
	cvta.global.u64 	%rd46, %rd39;
	{ // callseq 11, 0
	.param .b64 param0;
	st.param.b64 	[param0], %rd46;
	.param .b64 param1;
	st.param.b64 	[param1], %rd9;
	.param .b32 retval0;
	call.uni (retval0), 
	vprintf, 
	(
	param0, 
	param1
	);
	ld.param.b32 	%r50, [retval0];
	} // callseq 11
$L__BB2_25:
	setp.eq.s32 	%p12, %r3, 2;
	@%p12 bra 	$L__BB2_29;
	ld.global.u16 	%rs7, [%rd7+4];
	setp.lt.s16 	%p13, %rs7, 0;
	@%p13 bra 	$L__BB2_28;
	cvt.u32.u16 	%r52, %rs7;
	st.local.u32 	[%rd2], %r52;
	mov.u64 	%rd48, $str$1;
	cvta.global.u64 	%rd49, %rd48;
	{ // callseq 12, 0
	.param .b64 param0;
	st.param.b64 	[param0], %rd49;
	.param .b64 param1;
	st.param.b64 	[param1], %rd9;
	.param .b32 retval0;
	call.uni (retval0), 
	vprintf, 
	(
	param0, 
	param1
	);
	ld.param.b32 	%r53, [retval0];
	} // callseq 12
	bra.uni 	$L__BB2_29;
$L__BB2_28:
	cvt.s32.s16 	%r55, %rs7;
	st.local.u32 	[%rd2], %r55;
	cvta.global.u64 	%rd52, %rd39;
	{ // callseq 13, 0
	.param .b64 param0;
	st.param.b64 	[param0], %rd52;
	.param .b64 param1;
	st.param.b64 	[param1], %rd9;
	.param .b32 retval0;
	call.uni (retval0), 
	vprintf, 
	(
	param0, 
	param1
	);
	ld.param.b32 	%r56, [retval0];
	} // callseq 13
$L__BB2_29:
	cvta.global.u64 	%rd55, %rd54;
	{ // callseq 14, 0
	.param .b64 param0;
	st.param.b64 	[param0], %rd55;
	.param .b64 param1;
	st.param.b64 	[param1], 0;
	.param .b32 retval0;
	call.uni (retval0), 
	vprintf, 
	(
	param0, 
	param1
	);
	ld.param.b32 	%r58, [retval0];
	} // callseq 14
	add.s32 	%r62, %r62, 1;
	setp.ne.s32 	%p14, %r62, %r2;
	@%p14 bra 	$L__BB2_2;
$L__BB2_30:
	mov.u64 	%rd56, $str$2;
	cvta.global.u64 	%rd57, %rd56;
	{ // callseq 15, 0
	.param .b64 param0;
	st.param.b64 	[param0], %rd57;
	.param .b64 param1;
	st.param.b64 	[param1], 0;
	.param .b32 retval0;
	call.uni (retval0), 
	vprintf, 
	(
	param0, 
	param1
	);
	ld.param.b32 	%r60, [retval0];
	} // callseq 15
	ret;

}
	// .globl	_Z17detectStableStatePsS_i
.visible .entry _Z17detectStableStatePsS_i(
	.param .u64 .ptr .align 1 _Z17detectStableStatePsS_i_param_0,
	.param .u64 .ptr .align 1 _Z17detectStableStatePsS_i_param_1,
	.param .u32 _Z17detectStableStatePsS_i_param_2
)
{
	.reg .pred 	%p<11>;
	.reg .b32 	%r<71>;
	.reg .b64 	%rd<15>;
	// demoted variable
	.shared .align 4 .b8 _ZZ17detectStableStatePsS_iE5shArr[128];
	ld.param.u64 	%rd2, [_Z17detectStableStatePsS_i_param_0];
	ld.param.u64 	%rd3, [_Z17detectStableStatePsS_i_param_1];
	ld.param.u32 	%r30, [_Z17detectStableStatePsS_i_param_2];
	cvta.to.global.u64 	%rd1, %rd3;
	mov.u32 	%r1, %tid.x;
	mov.u32 	%r2, %ctaid.x;
	mov.u32 	%r70, %ntid.x;
	mad.lo.s32 	%r64, %r2, %r70, %r1;
	mov.u32 	%r32, %nctaid.x;
	mul.lo.s32 	%r5, %r70, %r32;
	setp.ge.s32 	%p1, %r64, %r30;
	mov.b32 	%r69, 0;
	@%p1 bra 	$L__BB3_7;
	add.s32 	%r35, %r64, %r5;
	max.s32 	%r36, %r30, %r35;
	setp.lt.s32 	%p2, %r35, %r30;
	selp.u32 	%r37, 1, 0, %p2;
	add.s32 	%r38, %r35, %r37;
	sub.s32 	%r39, %r36, %r38;
	div.u32 	%r40, %r39, %r5;
	add.s32 	%r41, %r40, %r37;
	add.s32 	%r6, %r41, 1;
	and.b32  	%r7, %r6, 3;
	setp.lt.u32 	%p3, %r41, 3;
	mov.b32 	%r69, 0;
	@%p3 bra 	$L__BB3_4;
	and.b32  	%r43, %r6, -4;
	shl.b32 	%r8, %r5, 2;
	neg.s32 	%r60, %r43;
	mov.b32 	%r69, 0;
	mul.wide.s32 	%rd6, %r5, 2;
$L__BB3_3:
	mul.wide.s32 	%rd4, %r64, 2;
	add.s64 	%rd5, %rd1, %rd4;
	ld.global.s16 	%r44, [%rd5];
	add.s32 	%r45, %r69, %r44;
	add.s64 	%rd7, %rd5, %rd6;
	ld.global.s16 	%r46, [%rd7];
	add.s32 	%r47, %r45, %r46;
	add.s64 	%rd8, %rd7, %rd6;
	ld.global.s16 	%r48, [%rd8];
	add.s32 	%r49, %r47, %r48;
	add.s64 	%rd9, %rd8, %rd6;
	ld.global.s16 	%r50, [%rd9];
	add.s32 	%r69, %r49, %r50;
	add.s32 	%r64, %r64, %r8;
	add.s32 	%r60, %r60, 4;
	setp.ne.s32 	%p4, %r60, 0;
	@%p4 bra 	$L__BB3_3;
$L__BB3_4:
	setp.eq.s32 	%p5, %r7, 0;
	@%p5 bra 	$L__BB3_7;
	neg.s32 	%r66, %r7;
$L__BB3_6:
	.pragma "nounroll";
	mul.wide.s32 	%rd10, %r64, 2;
	add.s64 	%rd11, %rd1, %rd10;
	ld.global.s16 	%r51, [%rd11];
	add.s32 	%r69, %r69, %r51;
	add.s32 	%r64, %r64, %r5;
	add.s32 	%r66, %r66, 1;
	setp.ne.s32 	%p6, %r66, 0;
	@%p6 bra 	$L__BB3_6;
$L__BB3_7:
	shl.b32 	%r52, %r1, 2;
	mov.u32 	%r53, _ZZ17detectStableStatePsS_iE5shArr;
	add.s32 	%r27, %r53, %r52;
	st.shared.u32 	[%r27], %r69;
	bar.sync 	0;
	setp.lt.u32 	%p7, %r70, 2;
	@%p7 bra 	$L__BB3_11;
$L__BB3_8:
	shr.u32 	%r29, %r70, 1;
	setp.ge.u32 	%p8, %r1, %r29;
	@%p8 bra 	$L__BB3_10;
	shl.b32 	%r54, %r29, 2;
	add.s32 	%r55, %r27, %r54;
	ld.shared.u32 	%r56, [%r55];
	ld.shared.u32 	%r57, [%r27];
	add.s32 	%r58, %r57, %r56;
	st.shared.u32 	[%r27], %r58;
$L__BB3_10:
	bar.sync 	0;
	setp.gt.u32 	%p9, %r70, 3;
	mov.u32 	%r70, %r29;
	@%p9 bra 	$L__BB3_8;
$L__BB3_11:
	setp.ne.s32 	%p10, %r1, 0;
	@%p10 bra 	$L__BB3_13;
	ld.shared.u32 	%r59, [_ZZ17detectStableStatePsS_iE5shArr];
	cvta.to.global.u64 	%rd12, %rd2;
	mul.wide.u32 	%rd13, %r2, 2;
	add.s64 	%rd14, %rd12, %rd13;
	st.global.u16 	[%rd14], %r59;
$L__BB3_13:
	ret;

}


// ===== COMPILED SASS (sm_100) =====

	.target	sm_100

	.elftype	@"ET_EXEC"


//--------------------- .note.nv.tkinfo           --------------------------
	.section	.note.nv.tkinfo,"",@"SHT_NOTE"
	.sectionflags	@"SHF_NOTE_NV_TKINFO"
	.tkinfo
        /*0018*/ 	.word	0x00000002
        /*0030*/ 	.string	""
        /*0030*/ 	.string	"ptxas"
        /*0030*/ 	.string	"Cuda compilation tools, release 13.0, V13.0.88"
        /*0030*/ 	.string	"Build cuda_13.0.r13.0/compiler.36424714_0"
        /*0030*/ 	.string	"-arch sm_100 -m 64 "



//--------------------- .note.nv.cuinfo           --------------------------
	.section	.note.nv.cuinfo,"",@"SHT_NOTE"
	.sectionflags	@"SHF_NOTE_NV_CUINFO"
        /*0018*/ 	.short	0x0002
        /*001a*/ 	.short	0x0064
        /*001c*/ 	.short	0x0082
	.zero		2


//--------------------- .nv.info                  --------------------------
	.section	.nv.info,"",@"SHT_CUDA_INFO"
	.align	4


	//----- nvinfo : EIATTR_REGCOUNT
	.align		4
        /*0000*/ 	.byte	0x04, 0x2f
        /*0002*/ 	.short	(.L_4 - .L_3)
	.align		4
.L_3:
        /*0004*/ 	.word	index@(_Z13simulateIsingPsS_i)
        /*0008*/ 	.word	0x00000012


	//----- nvinfo : EIATTR_FRAME_SIZE
	.align		4
.L_4:
        /*000c*/ 	.byte	0x04, 0x11
        /*000e*/ 	.short	(.L_6 - .L_5)
	.align		4
.L_5:
        /*0010*/ 	.word	index@(_Z13simulateIsingPsS_i)
        /*0014*/ 	.word	0x00000000


	//----- nvinfo : EIATTR_REGCOUNT
	.align		4
.L_6:
        /*0018*/ 	.byte	0x04, 0x2f
        /*001a*/ 	.short	(.L_8 - .L_7)
	.align		4
.L_7:
        /*001c*/ 	.word	index@(_Z16completeWrappingPsi)
        /*0020*/ 	.word	0x00000014


	//----- nvinfo : EIATTR_FRAME_SIZE
	.align		4
.L_8:
        /*0024*/ 	.byte	0x04, 0x11
        /*0026*/ 	.short	(.L_10 - .L_9)
	.align		4
.L_9:
        /*0028*/ 	.word	index@(_Z16completeWrappingPsi)
        /*002c*/ 	.word	0x00000000


	//----- nvinfo : EIATTR_REGCOUNT
	.align		4
.L_10:
        /*0030*/ 	.byte	0x04, 0x2f
        /*0032*/ 	.short	(.L_12 - .L_11)
	.align		4
.L_11:
        /*0034*/ 	.word	index@(_Z11debugPrintsPsi)
        /*0038*/ 	.word	0x0000001d


	//----- nvinfo : EIATTR_FRAME_SIZE
	.align		4
.L_12:
        /*003c*/ 	.byte	0x04, 0x11
        /*003e*/ 	.short	(.L_14 - .L_13)
	.align		4
.L_13:
        /*0040*/ 	.word	index@(_Z11debugPrintsPsi)
        /*0044*/ 	.word	0x00000008


	//----- nvinfo : EIATTR_REGCOUNT
	.align		4
.L_14:
        /*0048*/ 	.byte	0x04, 0x2f
        /*004a*/ 	.short	(.L_16 - .L_15)
	.align		4
.L_15:
        /*004c*/ 	.word	index@(_Z17detectStableStatePsS_i)
        /*0050*/ 	.word	0x00000020


	//----- nvinfo : EIATTR_FRAME_SIZE
	.align		4
.L_16:
        /*0054*/ 	.byte	0x04, 0x11
        /*0056*/ 	.short	(.L_18 - .L_17)
	.align		4
.L_17:
        /*0058*/ 	.word	index@(_Z17detectStableStatePsS_i)
        /*005c*/ 	.word	0x00000000


	//----- nvinfo : EIATTR_MIN_STACK_SIZE
	.align		4
.L_18:
        /*0060*/ 	.byte	0x04, 0x12
        /*0062*/ 	.short	(.L_20 - .L_19)
	.align		4
.L_19:
        /*0064*/ 	.word	index@(_Z17detectStableStatePsS_i)
        /*0068*/ 	.word	0x00000000


	//----- nvinfo : EIATTR_MIN_STACK_SIZE
	.align		4
.L_20:
        /*006c*/ 	.byte	0x04, 0x12
        /*006e*/ 	.short	(.L_22 - .L_21)
	.align		4
.L_21:
        /*0070*/ 	.word	index@(_Z11debugPrintsPsi)
        /*0074*/ 	.word	0x00000008


	//----- nvinfo : EIATTR_MIN_STACK_SIZE
	.align		4
.L_22:
        /*0078*/ 	.byte	0x04, 0x12
        /*007a*/ 	.short	(.L_24 - .L_23)
	.align		4
.L_23:
        /*007c*/ 	.word	index@(_Z16completeWrappingPsi)
        /*0080*/ 	.word	0x00000000


	//----- nvinfo : EIATTR_MIN_STACK_SIZE
	.align		4
.L_24:
        /*0084*/ 	.byte	0x04, 0x12
        /*0086*/ 	.short	(.L_26 - .L_25)
	.align		4
.L_25:
        /*0088*/ 	.word	index@(_Z13simulateIsingPsS_i)
        /*008c*/ 	.word	0x00000000
.L_26:


//--------------------- .nv.compat                --------------------------
	.section	.nv.compat,"",@"SHT_CUDA_COMPAT_INFO"
	.align	4
        /*0000*/ 	.byte	0x02, 0x09, 0x00, 0x00, 0x02, 0x02, 0x01, 0x00, 0x02, 0x05, 0x05, 0x00, 0x03, 0x07, 0x01, 0x01
        /*0010*/ 	.byte	0x02, 0x03, 0x00, 0x00, 0x02, 0x06, 0x01, 0x00, 0x04, 0x0b, 0x08, 0x00, 0x09, 0x00, 0x00, 0x00
        /*0020*/ 	.byte	0x00, 0x00, 0x00, 0x00


//--------------------- .nv.info._Z17detectStableStatePsS_i --------------------------
	.section	.nv.info._Z17detectStableStatePsS_i,"",@"SHT_CUDA_INFO"
	.sectionflags	@""
	.align	4


	//----- nvinfo : EIATTR_CUDA_API_VERSION
	.align		4
        /*0000*/ 	.byte	0x04, 0x37
        /*0002*/ 	.short	(.L_28 - .L_27)
.L_27:
        /*0004*/ 	.word	0x00000082


	//----- nvinfo : EIATTR_KPARAM_INFO
	.align		4
.L_28:
        /*0008*/ 	.byte	0x04, 0x17
        /*000a*/ 	.short	(.L_30 - .L_29)
.L_29:
        /*000c*/ 	.word	0x00000000
        /*0010*/ 	.short	0x0002
        /*0012*/ 	.short	0x0010
        /*0014*/ 	.byte	0x00, 0xf0, 0x11, 0x00


	//----- nvinfo : EIATTR_KPARAM_INFO
	.align		4
.L_30:
        /*0018*/ 	.byte	0x04, 0x17
        /*001a*/ 	.short	(.L_32 - .L_31)
.L_31:
        /*001c*/ 	.word	0x00000000
        /*0020*/ 	.short	0x0001
        /*0022*/ 	.short	0x0008
        /*0024*/ 	.byte	0x00, 0xf5, 0x21, 0x00


	//----- nvinfo : EIATTR_KPARAM_INFO
	.align		4
.L_32:
        /*0028*/ 	.byte	0x04, 0x17
        /*002a*/ 	.short	(.L_34 - .L_33)
.L_33:
        /*002c*/ 	.word	0x00000000
        /*0030*/ 	.short	0x0000
        /*0032*/ 	.short	0x0000
        /*0034*/ 	.byte	0x00, 0xf5, 0x21, 0x00


	//----- nvinfo : EIATTR_SPARSE_MMA_MASK
	.align		4
.L_34:
        /*0038*/ 	.byte	0x03, 0x50
        /*003a*/ 	.short	0x0000


	//----- nvinfo : EIATTR_MAXREG_COUNT
	.align		4
        /*003c*/ 	.byte	0x03, 0x1b
        /*003e*/ 	.short	0x00ff


	//----- nvinfo : EIATTR_NUM_BARRIERS
	.align		4
        /*0040*/ 	.byte	0x02, 0x4c
        /*0042*/ 	.byte	0x01
	.zero		1


	//----- nvinfo : EIATTR_MERCURY_ISA_VERSION
	.align		4
        /*0044*/ 	.byte	0x03, 0x5f
        /*0046*/ 	.short	0x0101


	//----- nvinfo : EIATTR_VRC_CTA_INIT_COUNT
	.align		4
        /*0048*/ 	.byte	0x02, 0x4a
	.zero		1
	.zero		1


	//----- nvinfo : EIATTR_EXIT_INSTR_OFFSETS
	.align		4
        /*004c*/ 	.byte	0x04, 0x1c
        /*004e*/ 	.short	(.L_36 - .L_35)


	//   ....[0]....
.L_35:
        /*0050*/ 	.word	0x00000bc0


	//   ....[1]....
        /*0054*/ 	.word	0x00000c40


	//----- nvinfo : EIATTR_CRS_STACK_SIZE
	.align		4
.L_36:
        /*0058*/ 	.byte	0x04, 0x1e
        /*005a*/ 	.short	(.L_38 - .L_37)
.L_37:
        /*005c*/ 	.word	0x00000000


	//----- nvinfo : EIATTR_CBANK_PARAM_SIZE
	.align		4
.L_38:
        /*0060*/ 	.byte	0x03, 0x19
        /*0062*/ 	.short	0x0014


	//----- nvinfo : EIATTR_PARAM_CBANK
	.align		4
        /*0064*/ 	.byte	0x04, 0x0a
        /*0066*/ 	.short	(.L_40 - .L_39)
	.align		4
.L_39:
        /*0068*/ 	.word	index@(.nv.constant0._Z17detectStableStatePsS_i)
        /*006c*/ 	.short	0x0380
        /*006e*/ 	.short	0x0014


	//----- nvinfo : EIATTR_SW_WAR
	.align		4
.L_40:
        /*0070*/ 	.byte	0x04, 0x36
        /*0072*/ 	.short	(.L_42 - .L_41)
.L_41:
        /*0074*/ 	.word	0x00000008
.L_42:


//--------------------- .nv.info._Z11debugPrintsPsi --------------------------
	.section	.nv.info._Z11debugPrintsPsi,"",@"SHT_CUDA_INFO"
	.sectionflags	@""
	.align	4


	//----- nvinfo : EIATTR_CUDA_API_VERSION
	.align		4
        /*0000*/ 	.byte	0x04, 0x37
        /*0002*/ 	.short	(.L_44 - .L_43)
.L_43:
        /*0004*/ 	.word	0x00000082


	//----- nvinfo : EIATTR_KPARAM_INFO
	.align		4
.L_44:
        /*0008*/ 	.byte	0x04, 0x17
        /*000a*/ 	.short	(.L_46 - .L_45)
.L_45:
        /*000c*/ 	.word	0x00000000
        /*0010*/ 	.short	0x0001
        /*0012*/ 	.short	0x0008
        /*0014*/ 	.byte	0x00, 0xf0, 0x11, 0x00


	//----- nvinfo : EIATTR_KPARAM_INFO
	.align		4
.L_46:
        /*0018*/ 	.byte	0x04, 0x17
        /*001a*/ 	.short	(.L_48 - .L_47)
.L_47:
        /*001c*/ 	.word	0x00000000
        /*0020*/ 	.short	0x0000
        /*0022*/ 	.short	0x0000
        /*0024*/ 	.byte	0x00, 0xf5, 0x21, 0x00


	//----- nvinfo : EIATTR_SPARSE_MMA_MASK
	.align		4
.L_48:
        /*0028*/ 	.byte	0x03, 0x50
        /*002a*/ 	.short	0x0000


	//----- nvinfo : EIATTR_MAXREG_COUNT
	.align		4
        /*002c*/ 	.byte	0x03, 0x1b
        /*002e*/ 	.short	0x00ff


	//----- nvinfo : EIATTR_EXTERNS
	.align		4
        /*0030*/ 	.byte	0x04, 0x0f
        /*0032*/ 	.short	(.L_50 - .L_49)


	//   ....[0]....
	.align		4
.L_49:
        /*0034*/ 	.word	index@(vprintf)


	//----- nvinfo : EIATTR_MERCURY_ISA_VERSION
	.align		4
.L_50:
        /*0038*/ 	.byte	0x03, 0x5f
        /*003a*/ 	.short	0x0101


	//----- nvinfo : EIATTR_VRC_CTA_INIT_COUNT
	.align		4
        /*003c*/ 	.byte	0x02, 0x4a
	.zero		1
	.zero		1


	//----- nvinfo : EIATTR_SYSCALL_OFFSETS
	.align		4
        /*0040*/ 	.byte	0x04, 0x46
        /*0042*/ 	.short	(.L_52 - .L_51)


	//   ....[0]....
.L_51:
        /*0044*/ 	.word	0x00000330


	//   ....[1]....
        /*0048*/ 	.word	0x000003e0


	//   ....[2]....
        /*004c*/ 	.word	0x000004e0


	//   ....[3]....
        /*0050*/ 	.word	0x00000590


	//   ....[4]....
        /*0054*/ 	.word	0x00000690


	//   ....[5]....
        /*0058*/ 	.word	0x00000740


	//   ....[6]....
        /*005c*/ 	.word	0x00000840


	//   ....[7]....
        /*0060*/ 	.word	0x000008f0


	//   ....[8]....
        /*0064*/ 	.word	0x00000ad0


	//   ....[9]....
        /*0068*/ 	.word	0x00000b80


	//   ....[10]....
        /*006c*/ 	.word	0x00000cb0


	//   ....[11]....
        /*0070*/ 	.word	0x00000d60


	//   ....[12]....
        /*0074*/ 	.word	0x00000e70


	//   ....[13]....
        /*0078*/ 	.word	0x00000f20


	//   ....[14]....
        /*007c*/ 	.word	0x00000fb0


	//   ....[15]....
        /*0080*/ 	.word	0x00001060


	//----- nvinfo : EIATTR_EXIT_INSTR_OFFSETS
	.align		4
.L_52:
        /*0084*/ 	.byte	0x04, 0x1c
        /*0086*/ 	.short	(.L_54 - .L_53)


	//   ....[0]....
.L_53:
        /*0088*/ 	.word	0x00001070


	//----- nvinfo : EIATTR_CRS_STACK_SIZE
	.align		4
.L_54:
        /*008c*/ 	.byte	0x04, 0x1e
        /*008e*/ 	.short	(.L_56 - .L_55)
.L_55:
        /*0090*/ 	.word	0x00000000


	//----- nvinfo : EIATTR_CBANK_PARAM_SIZE
	.align		4
.L_56:
        /*0094*/ 	.byte	0x03, 0x19
        /*0096*/ 	.short	0x000c


	//----- nvinfo : EIATTR_PARAM_CBANK
	.align		4
        /*0098*/ 	.byte	0x04, 0x0a
        /*009a*/ 	.short	(.L_58 - .L_57)
	.align		4
.L_57:
        /*009c*/ 	.word	index@(.nv.constant0._Z11debugPrintsPsi)
        /*00a0*/ 	.short	0x0380
        /*00a2*/ 	.short	0x000c


	//----- nvinfo : EIATTR_SW_WAR
	.align		4
.L_58:
        /*00a4*/ 	.byte	0x04, 0x36
        /*00a6*/ 	.short	(.L_60 - .L_59)
.L_59:
        /*00a8*/ 	.word	0x00000008
.L_60:


//--------------------- .nv.info._Z16completeWrappingPsi --------------------------
	.section	.nv.info._Z16completeWrappingPsi,"",@"SHT_CUDA_INFO"
	.sectionflags	@""
	.align	4


	//----- nvinfo : EIATTR_CUDA_API_VERSION
	.align		4
        /*0000*/ 	.byte	0x04, 0x37
        /*0002*/ 	.short	(.L_62 - .L_61)
.L_61:
        /*0004*/ 	.word	0x00000082


	//----- nvinfo : EIATTR_KPARAM_INFO
	.align		4
.L_62:
        /*0008*/ 	.byte	0x04, 0x17
        /*000a*/ 	.short	(.L_64 - .L_63)
.L_63:
        /*000c*/ 	.word	0x00000000
        /*0010*/ 	.short	0x0001
        /*0012*/ 	.short	0x0008
        /*0014*/ 	.byte	0x00, 0xf0, 0x11, 0x00


	//----- nvinfo : EIATTR_KPARAM_INFO
	.align		4
.L_64:
        /*0018*/ 	.byte	0x04, 0x17
        /*001a*/ 	.short	(.L_66 - .L_65)
.L_65:
        /*001c*/ 	.word	0x00000000
        /*0020*/ 	.short	0x0000
        /*0022*/ 	.short	0x0000
        /*0024*/ 	.byte	0x00, 0xf5, 0x21, 0x00


	//----- nvinfo : EIATTR_SPARSE_MMA_MASK
	.align		4
.L_66:
        /*0028*/ 	.byte	0x03, 0x50
        /*002a*/ 	.short	0x0000


	//----- nvinfo : EIATTR_MAXREG_COUNT
	.align		4
        /*002c*/ 	.byte	0x03, 0x1b
        /*002e*/ 	.short	0x00ff


	//----- nvinfo : EIATTR_MERCURY_ISA_VERSION
	.align		4
        /*0030*/ 	.byte	0x03, 0x5f
        /*0032*/ 	.short	0x0101


	//----- nvinfo : EIATTR_VRC_CTA_INIT_COUNT
	.align		4
        /*0034*/ 	.byte	0x02, 0x4a
	.zero		1
	.zero		1


	//----- nvinfo : EIATTR_EXIT_INSTR_OFFSETS
	.align		4
        /*0038*/ 	.byte	0x04, 0x1c
        /*003a*/ 	.short	(.L_68 - .L_67)


	//   ....[0]....
.L_67:
        /*003c*/ 	.word	0x00000080


	//   ....[1]....
        /*0040*/ 	.word	0x00000230


	//----- nvinfo : EIATTR_CBANK_PARAM_SIZE
	.align		4
.L_68:
        /*0044*/ 	.byte	0x03, 0x19
        /*0046*/ 	.short	0x000c


	//----- nvinfo : EIATTR_PARAM_CBANK
	.align		4
        /*0048*/ 	.byte	0x04, 0x0a
        /*004a*/ 	.short	(.L_70 - .L_69)
	.align		4
.L_69:
        /*004c*/ 	.word	index@(.nv.constant0._Z16completeWrappingPsi)
        /*0050*/ 	.short	0x0380
        /*0052*/ 	.short	0x000c


	//----- nvinfo : EIATTR_SW_WAR
	.align		4
.L_70:
        /*0054*/ 	.byte	0x04, 0x36
        /*0056*/ 	.short	(.L_72 - .L_71)
.L_71:
        /*0058*/ 	.word	0x00000008
.L_72:


//--------------------- .nv.info._Z13simulateIsingPsS_i --------------------------
	.section	.nv.info._Z13simulateIsingPsS_i,"",@"SHT_CUDA_INFO"
	.sectionflags	@""
	.align	4


	//----- nvinfo : EIATTR_CUDA_API_VERSION
	.align		4
        /*0000*/ 	.byte	0x04, 0x37
        /*0002*/ 	.short	(.L_74 - .L_73)
.L_73:
        /*0004*/ 	.word	0x00000082


	//----- nvinfo : EIATTR_KPARAM_INFO
	.align		4
.L_74:
        /*0008*/ 	.byte	0x04, 0x17
        /*000a*/ 	.short	(.L_76 - .L_75)
.L_75:
        /*000c*/ 	.word	0x00000000
        /*0010*/ 	.short	0x0002
        /*0012*/ 	.short	0x0010
        /*0014*/ 	.byte	0x00, 0xf0, 0x11, 0x00


	//----- nvinfo : EIATTR_KPARAM_INFO
	.align		4
.L_76:
        /*0018*/ 	.byte	0x04, 0x17
        /*001a*/ 	.short	(.L_78 - .L_77)
.L_77:
        /*001c*/ 	.word	0x00000000
        /*0020*/ 	.short	0x0001
        /*0022*/ 	.short	0x0008
        /*0024*/ 	.byte	0x00, 0xf5, 0x21, 0x00


	//----- nvinfo : EIATTR_KPARAM_INFO
	.align		4
.L_78:
        /*0028*/ 	.byte	0x04, 0x17
        /*002a*/ 	.short	(.L_80 - .L_79)
.L_79:
        /*002c*/ 	.word	0x00000000
        /*0030*/ 	.short	0x0000
        /*0032*/ 	.short	0x0000
        /*0034*/ 	.byte	0x00, 0xf5, 0x21, 0x00


	//----- nvinfo : EIATTR_SPARSE_MMA_MASK
	.align		4
.L_80:
        /*0038*/ 	.byte	0x03, 0x50
        /*003a*/ 	.short	0x0000


	//----- nvinfo : EIATTR_MAXREG_COUNT
	.align		4
        /*003c*/ 	.byte	0x03, 0x1b
        /*003e*/ 	.short	0x00ff


	//----- nvinfo : EIATTR_MERCURY_ISA_VERSION
	.align		4
        /*0040*/ 	.byte	0x03, 0x5f
        /*0042*/ 	.short	0x0101


	//----- nvinfo : EIATTR_VRC_CTA_INIT_COUNT
	.align		4
        /*0044*/ 	.byte	0x02, 0x4a
	.zero		1
	.zero		1


	//----- nvinfo : EIATTR_EXIT_INSTR_OFFSETS
	.align		4
        /*0048*/ 	.byte	0x04, 0x1c
        /*004a*/ 	.short	(.L_82 - .L_81)


	//   ....[0]....
.L_81:
        /*004c*/ 	.word	0x00000240


	//   ....[1]....
        /*0050*/ 	.word	0x000003d0


	//----- nvinfo : EIATTR_CBANK_PARAM_SIZE
	.align		4
.L_82:
        /*0054*/ 	.byte	0x03, 0x19
        /*0056*/ 	.short	0x0014


	//----- nvinfo : EIATTR_PARAM_CBANK
	.align		4
        /*0058*/ 	.byte	0x04, 0x0a
        /*005a*/ 	.short	(.L_84 - .L_83)
	.align		4
.L_83:
        /*005c*/ 	.word	index@(.nv.constant0._Z13simulateIsingPsS_i)
        /*0060*/ 	.short	0x0380
        /*0062*/ 	.short	0x0014


	//----- nvinfo : EIATTR_SW_WAR
	.align		4
.L_84:
        /*0064*/ 	.byte	0x04, 0x36
        /*0066*/ 	.short	(.L_86 - .L_85)
.L_85:
        /*0068*/ 	.word	0x00000008
.L_86:


//--------------------- .nv.callgraph             --------------------------
	.section	.nv.callgraph,"",@"SHT_CUDA_CALLGRAPH"
	.align	4
	.sectionentsize	8
	.align		4
        /*0000*/ 	.word	0x00000000
	.align		4
        /*0004*/ 	.word	0xffffffff
	.align		4
        /*0008*/ 	.word	index@(_Z11debugPrintsPsi)
	.align		4
        /*000c*/ 	.word	index@(vprintf)
	.align		4
        /*0010*/ 	.word	0x00000000
	.align		4
        /*0014*/ 	.word	0xfffffffe
	.align		4
        /*0018*/ 	.word	0x00000000
	.align		4
        /*001c*/ 	.word	0xfffffffd
	.align		4
        /*0020*/ 	.word	0x00000000
	.align		4
        /*0024*/ 	.word	0xfffffffc


//--------------------- .nv.constant4             --------------------------
	.section	.nv.constant4,"a",@progbits
	.align	8
	.align		8
.nv.constant4:
        /*0000*/ 	.dword	$str
	.align		8
        /*0008*/ 	.dword	$str$1
	.align		8
        /*0010*/ 	.dword	$str$2
	.align		8
        /*0018*/ 	.dword	vprintf


//--------------------- .text._Z17detectStableStatePsS_i --------------------------
	.section	.text._Z17detectStableStatePsS_i,"ax",@progbits
	.align	128
        .global         _Z17detectStableStatePsS_i
        .type           _Z17detectStableStatePsS_i,@function
        .size           _Z17detectStableStatePsS_i,(.L_x_53 - _Z17detectStableStatePsS_i)
        .other          _Z17detectStableStatePsS_i,@"STO_CUDA_ENTRY STV_DEFAULT"
_Z17detectStableStatePsS_i:
.text._Z17detectStableStatePsS_i:
[----:B------:R-:W-:Y:S01]  /*0000*/  LDC R1, c[0x0][0x37c] ;  /* 0x0000df00ff017b82 */ /* 0x000fe20000000800 */
[----:B------:R-:W0:Y:S01]  /*0010*/  S2R R0, SR_TID.X ;  /* 0x0000000000007919 */ /* 0x000e220000002100 */
[----:B------:R-:W1:Y:S06]  /*0020*/  LDCU UR4, c[0x0][0x360] ;  /* 0x00006c00ff0477ac */ /* 0x000e6c0008000800 */
[----:B------:R-:W2:Y:S01]  /*0030*/  LDC R4, c[0x0][0x370] ;  /* 0x0000dc00ff047b82 */ /* 0x000ea20000000800 */
[----:B------:R-:W-:Y:S01]  /*0040*/  BSSY.RECONVERGENT B2, `(.L_x_0) ;  /* 0x00000a2000027945 */ /* 0x000fe20003800200 */
[----:B------:R-:W0:Y:S01]  /*0050*/  S2R R3, SR_CTAID.X ;  /* 0x0000000000037919 */ /* 0x000e220000002500 */
[----:B------:R-:W3:Y:S01]  /*0060*/  LDCU UR5, c[0x0][0x390] ;  /* 0x00007200ff0577ac */ /* 0x000ee20008000800 */
[----:B------:R-:W-:Y:S01]  /*0070*/  IMAD.MOV.U32 R28, RZ, RZ, RZ ;  /* 0x000000ffff1c7224 */ /* 0x000fe200078e00ff */
[----:B------:R-:W4:Y:S01]  /*0080*/  LDCU.64 UR6, c[0x0][0x358] ;  /* 0x00006b00ff0677ac */ /* 0x000f220008000a00 */
[----:B-1----:R-:W-:-:S02]  /*0090*/  IMAD.U32 R2, RZ, RZ, UR4 ;  /* 0x00000004ff027e24 */ /* 0x002fc4000f8e00ff */
[----:B--2---:R-:W-:Y:S02]  /*00a0*/  IMAD R4, R4, UR4, RZ ;  /* 0x0000000404047c24 */ /* 0x004fe4000f8e02ff */
[----:B0-----:R-:W-:-:S05]  /*00b0*/  IMAD R7, R3, UR4, R0 ;  /* 0x0000000403077c24 */ /* 0x001fca000f8e0200 */
[----:B---3--:R-:W-:-:S13]  /*00c0*/  ISETP.GE.AND P0, PT, R7, UR5, PT ;  /* 0x0000000507007c0c */ /* 0x008fda000bf06270 */
[----:B----4-:R-:W-:Y:S05]  /*00d0*/  @P0 BRA `(.L_x_1) ;  /* 0x0000000800600947 */ /* 0x010fea0003800000 */
[----:B------:R-:W0:Y:S01]  /*00e0*/  I2F.U32.RP R11, R4 ;  /* 0x00000004000b7306 */ /* 0x000e220000209000 */
[C---:B------:R-:W-:Y:S01]  /*00f0*/  IMAD.IADD R5, R4.reuse, 0x1, R7 ;  /* 0x0000000104057824 */ /* 0x040fe200078e0207 */
[----:B------:R-:W-:Y:S01]  /*0100*/  ISETP.NE.U32.AND P2, PT, R4, RZ, PT ;  /* 0x000000ff0400720c */ /* 0x000fe20003f45070 */
[----:B------:R-:W-:Y:S01]  /*0110*/  IMAD.MOV R13, RZ, RZ, -R4 ;  /* 0x000000ffff0d7224 */ /* 0x000fe200078e0a04 */
[----:B------:R-:W-:Y:S01]  /*0120*/  BSSY.RECONVERGENT B1, `(.L_x_2) ;  /* 0x0000088000017945 */ /* 0x000fe20003800200 */
[----:B------:R-:W-:Y:S01]  /*0130*/  IMAD.MOV.U32 R28, RZ, RZ, RZ ;  /* 0x000000ffff1c7224 */ /* 0x000fe200078e00ff */
[C---:B------:R-:W-:Y:S02]  /*0140*/  ISETP.GE.AND P0, PT, R5.reuse, UR5, PT ;  /* 0x0000000505007c0c */ /* 0x040fe4000bf06270 */
[----:B------:R-:W-:Y:S02]  /*0150*/  VIMNMX R6, PT, PT, R5, UR5, !PT ;  /* 0x0000000505067c48 */ /* 0x000fe4000ffe0100 */
[----:B------:R-:W-:-:S04]  /*0160*/  SEL R10, RZ, 0x1, P0 ;  /* 0x00000001ff0a7807 */ /* 0x000fc80000000000 */
[----:B------:R-:W-:Y:S01]  /*0170*/  IADD3 R5, PT, PT, R6, -R5, -R10 ;  /* 0x8000000506057210 */ /* 0x000fe20007ffe80a */
[----:B0-----:R-:W0:Y:S02]  /*0180*/  MUFU.RCP R11, R11 ;  /* 0x0000000b000b7308 */ /* 0x001e240000001000 */
[----:B0-----:R-:W-:-:S06]  /*0190*/  IADD3 R8, PT, PT, R11, 0xffffffe, RZ ;  /* 0x0ffffffe0b087810 */ /* 0x001fcc0007ffe0ff */
[----:B------:R0:W1:Y:S02]  /*01a0*/  F2I.FTZ.U32.TRUNC.NTZ R9, R8 ;  /* 0x0000000800097305 */ /* 0x000064000021f000 */
[----:B0-----:R-:W-:Y:S02]  /*01b0*/  HFMA2 R8, -RZ, RZ, 0, 0 ;  /* 0x00000000ff087431 */ /* 0x001fe400000001ff */
[----:B-1----:R-:W-:-:S04]  /*01c0*/  IMAD R13, R13, R9, RZ ;  /* 0x000000090d0d7224 */ /* 0x002fc800078e02ff */
[----:B------:R-:W-:-:S06]  /*01d0*/  IMAD.HI.U32 R12, R9, R13, R8 ;  /* 0x0000000d090c7227 */ /* 0x000fcc00078e0008 */
[----:B------:R-:W-:-:S04]  /*01e0*/  IMAD.HI.U32 R9, R12, R5, RZ ;  /* 0x000000050c097227 */ /* 0x000fc800078e00ff */
[----:B------:R-:W-:-:S04]  /*01f0*/  IMAD.MOV R6, RZ, RZ, -R9 ;  /* 0x000000ffff067224 */ /* 0x000fc800078e0a09 */
[----:B------:R-:W-:-:S05]  /*0200*/  IMAD R5, R4, R6, R5 ;  /* 0x0000000604057224 */ /* 0x000fca00078e0205 */
[----:B------:R-:W-:-:S13]  /*0210*/  ISETP.GE.U32.AND P0, PT, R5, R4, PT ;  /* 0x000000040500720c */ /* 0x000fda0003f06070 */
[----:B------:R-:W-:Y:S01]  /*0220*/  @P0 IMAD.IADD R5, R5, 0x1, -R4 ;  /* 0x0000000105050824 */ /* 0x000fe200078e0a04 */
[----:B------:R-:W-:-:S04]  /*0230*/  @P0 IADD3 R9, PT, PT, R9, 0x1, RZ ;  /* 0x0000000109090810 */ /* 0x000fc80007ffe0ff */
[----:B------:R-:W-:-:S13]  /*0240*/  ISETP.GE.U32.AND P1, PT, R5, R4, PT ;  /* 0x000000040500720c */ /* 0x000fda0003f26070 */
[----:B------:R-:W-:Y:S01]  /*0250*/  @P1 VIADD R9, R9, 0x1 ;  /* 0x0000000109091836 */ /* 0x000fe20000000000 */
[----:B------:R-:W-:-:S05]  /*0260*/  @!P2 LOP3.LUT R9, RZ, R4, RZ, 0x33, !PT ;  /* 0x00000004ff09a212 */ /* 0x000fca00078e33ff */
[----:B------:R-:W-:-:S05]  /*0270*/  IMAD.IADD R9, R10, 0x1, R9 ;  /* 0x000000010a097824 */ /* 0x000fca00078e0209 */
[C---:B------:R-:W-:Y:S02]  /*0280*/  ISETP.GE.U32.AND P0, PT, R9.reuse, 0x3, PT ;  /* 0x000000030900780c */ /* 0x040fe40003f06070 */
[----:B------:R-:W-:-:S04]  /*0290*/  IADD3 R8, PT, PT, R9, 0x1, RZ ;  /* 0x0000000109087810 */ /* 0x000fc80007ffe0ff */
[----:B------:R-:W-:-:S07]  /*02a0*/  LOP3.LUT R5, R8, 0x3, RZ, 0xc0, !PT ;  /* 0x0000000308057812 */ /* 0x000fce00078ec0ff */
[----:B------:R-:W-:Y:S05]  /*02b0*/  @!P0 BRA `(.L_x_3) ;  /* 0x0000000400b88947 */ /* 0x000fea0003800000 */
[----:B------:R-:W-:Y:S01]  /*02c0*/  LOP3.LUT R8, R8, 0xfffffffc, RZ, 0xc0, !PT ;  /* 0xfffffffc08087812 */ /* 0x000fe200078ec0ff */
[----:B------:R-:W-:Y:S01]  /*02d0*/  BSSY.RELIABLE B0, `(.L_x_4) ;  /* 0x000005d000007945 */ /* 0x000fe20003800100 */
[----:B------:R-:W-:Y:S02]  /*02e0*/  IMAD.MOV.U32 R28, RZ, RZ, RZ ;  /* 0x000000ffff1c7224 */ /* 0x000fe400078e00ff */
[----:B------:R-:W-:-:S04]  /*02f0*/  IADD3 R8, PT, PT, -R8, RZ, RZ ;  /* 0x000000ff08087210 */ /* 0x000fc80007ffe1ff */
[----:B------:R-:W-:-:S13]  /*0300*/  ISETP.GE.AND P0, PT, R8, RZ, PT ;  /* 0x000000ff0800720c */ /* 0x000fda0003f06270 */
[----:B------:R-:W-:Y:S05]  /*0310*/  @P0 BRA `(.L_x_5) ;  /* 0x0000000400600947 */ /* 0x000fea0003800000 */
[----:B------:R-:W-:Y:S01]  /*0320*/  IADD3 R6, PT, PT, -R8, RZ, RZ ;  /* 0x000000ff08067210 */ /* 0x000fe20007ffe1ff */
[----:B------:R-:W-:Y:S01]  /*0330*/  BSSY.RECONVERGENT B3, `(.L_x_6) ;  /* 0x0000035000037945 */ /* 0x000fe20003800200 */
[----:B------:R-:W-:Y:S02]  /*0340*/  PLOP3.LUT P0, PT, PT, PT, PT, 0x80, 0x8 ;  /* 0x000000000008781c */ /* 0x000fe40003f0f070 */
[----:B------:R-:W-:-:S13]  /*0350*/  ISETP.GT.AND P1, PT, R6, 0xc, PT ;  /* 0x0000000c0600780c */ /* 0x000fda0003f24270 */
[----:B------:R-:W-:Y:S05]  /*0360*/  @!P1 BRA `(.L_x_7) ;  /* 0x0000000000c49947 */ /* 0x000fea0003800000 */
[----:B------:R-:W-:-:S13]  /*0370*/  PLOP3.LUT P0, PT, PT, PT, PT, 0x8, 0x80 ;  /* 0x000000000080781c */ /* 0x000fda0003f0e170 */
.L_x_8:
[----:B------:R-:W0:Y:S01]  /*0380*/  LDC.64 R14, c[0x0][0x388] ;  /* 0x0000e200ff0e7b82 */ /* 0x000e220000000a00 */
[----:B------:R-:W-:Y:S02]  /*0390*/  IMAD R9, R4, 0x4, R7 ;  /* 0x0000000404097824 */ /* 0x000fe400078e0207 */
[----:B0-----:R-:W-:-:S04]  /*03a0*/  IMAD.WIDE R6, R7, 0x2, R14 ;  /* 0x0000000207067825 */ /* 0x001fc800078e020e */
[----:B------:R-:W-:Y:S01]  /*03b0*/  IMAD.WIDE R24, R9, 0x2, R14 ;  /* 0x0000000209187825 */ /* 0x000fe200078e020e */
[----:B------:R-:W-:-:S03]  /*03c0*/  LEA R9, R4, R9, 0x2 ;  /* 0x0000000904097211 */ /* 0x000fc600078e10ff */
[C---:B------:R-:W-:Y:S02]  /*03d0*/  IMAD.WIDE R12, R4.reuse, 0x2, R6 ;  /* 0x00000002040c7825 */ /* 0x040fe400078e0206 */
[----:B------:R-:W2:Y:S02]  /*03e0*/  LDG.E.S16 R6, desc[UR6][R6.64] ;  /* 0x0000000606067981 */ /* 0x000ea4000c1e1700 */
[C---:B------:R-:W-:Y:S02]  /*03f0*/  IMAD.WIDE R20, R4.reuse, 0x2, R24 ;  /* 0x0000000204147825 */ /* 0x040fe400078e0218 */
[----:B------:R0:W2:Y:S02]  /*0400*/  LDG.E.S16 R27, desc[UR6][R12.64] ;  /* 0x000000060c1b7981 */ /* 0x0000a4000c1e1700 */
[----:B------:R-:W-:Y:S02]  /*0410*/  IMAD.WIDE R16, R4, 0x2, R12 ;  /* 0x0000000204107825 */ /* 0x000fe400078e020c */
[----:B------:R1:W3:Y:S02]  /*0420*/  LDG.E.S16 R23, desc[UR6][R20.64] ;  /* 0x0000000614177981 */ /* 0x0002e4000c1e1700 */
[----:B------:R-:W-:-:S02]  /*0430*/  IMAD.WIDE R10, R9, 0x2, R14 ;  /* 0x00000002090a7825 */ /* 0x000fc400078e020e */
[----:B------:R-:W3:Y:S02]  /*0440*/  LDG.E.S16 R24, desc[UR6][R24.64] ;  /* 0x0000000618187981 */ /* 0x000ee4000c1e1700 */
[C---:B0-----:R-:W-:Y:S02]  /*0450*/  IMAD.WIDE R12, R4.reuse, 0x2, R16 ;  /* 0x00000002040c7825 */ /* 0x041fe400078e0210 */
[----:B------:R0:W4:Y:S02]  /*0460*/  LDG.E.S16 R26, desc[UR6][R16.64] ;  /* 0x00000006101a7981 */ /* 0x000124000c1e1700 */
[----:B-1----:R-:W-:-:S04]  /*0470*/  IMAD.WIDE R20, R4, 0x2, R20 ;  /* 0x0000000204147825 */ /* 0x002fc800078e0214 */
[C---:B------:R-:W-:Y:S01]  /*0480*/  IMAD R7, R4.reuse, 0x4, R9 ;  /* 0x0000000404077824 */ /* 0x040fe200078e0209 */
[----:B------:R1:W4:Y:S01]  /*0490*/  LDG.E.S16 R25, desc[UR6][R12.64] ;  /* 0x000000060c197981 */ /* 0x000322000c1e1700 */
[----:B------:R-:W-:-:S03]  /*04a0*/  IMAD.WIDE R18, R4, 0x2, R10 ;  /* 0x0000000204127825 */ /* 0x000fc600078e020a */
[----:B------:R-:W5:Y:S01]  /*04b0*/  LDG.E.S16 R10, desc[UR6][R10.64] ;  /* 0x000000060a0a7981 */ /* 0x000f62000c1e1700 */
[----:B------:R-:W-:-:S03]  /*04c0*/  IMAD.WIDE R14, R7, 0x2, R14 ;  /* 0x00000002070e7825 */ /* 0x000fc600078e020e */
[----:B------:R-:W5:Y:S01]  /*04d0*/  LDG.E.S16 R22, desc[UR6][R20.64] ;  /* 0x0000000614167981 */ /* 0x000f62000c1e1700 */
[----:B0-----:R-:W-:-:S03]  /*04e0*/  IMAD.WIDE R16, R4, 0x2, R20 ;  /* 0x0000000204107825 */ /* 0x001fc600078e0214 */
[----:B------:R0:W5:Y:S01]  /*04f0*/  LDG.E.S16 R9, desc[UR6][R18.64] ;  /* 0x0000000612097981 */ /* 0x000162000c1e1700 */
[----:B-1----:R-:W-:-:S03]  /*0500*/  IMAD.WIDE R12, R4, 0x2, R18 ;  /* 0x00000002040c7825 */ /* 0x002fc600078e0212 */
[----:B------:R1:W5:Y:S04]  /*0510*/  LDG.E.S16 R11, desc[UR6][R16.64] ;  /* 0x00000006100b7981 */ /* 0x000368000c1e1700 */
[----:B------:R1:W5:Y:S01]  /*0520*/  LDG.E.S16 R29, desc[UR6][R12.64] ;  /* 0x000000060c1d7981 */ /* 0x000362000c1e1700 */
[----:B0-----:R-:W-:-:S04]  /*0530*/  IMAD.WIDE R18, R4, 0x2, R12 ;  /* 0x0000000204127825 */ /* 0x001fc800078e020c */
[C---:B-1----:R-:W-:Y:S02]  /*0540*/  IMAD.WIDE R16, R4.reuse, 0x2, R14 ;  /* 0x0000000204107825 */ /* 0x042fe400078e020e */
[----:B------:R-:W5:Y:S02]  /*0550*/  LDG.E.S16 R18, desc[UR6][R18.64] ;  /* 0x0000000612127981 */ /* 0x000f64000c1e1700 */
[C---:B------:R-:W-:Y:S02]  /*0560*/  IMAD.WIDE R20, R4.reuse, 0x2, R16 ;  /* 0x0000000204147825 */ /* 0x040fe400078e0210 */
[----:B------:R-:W5:Y:S04]  /*0570*/  LDG.E.S16 R14, desc[UR6][R14.64] ;  /* 0x000000060e0e7981 */ /* 0x000f68000c1e1700 */
[----:B------:R-:W5:Y:S01]  /*0580*/  LDG.E.S16 R17, desc[UR6][R16.64] ;  /* 0x0000000610117981 */ /* 0x000f62000c1e1700 */
[----:B------:R-:W-:-:S03]  /*0590*/  IMAD.WIDE R12, R4, 0x2, R20 ;  /* 0x00000002040c7825 */ /* 0x000fc600078e0214 */
[----:B------:R-:W5:Y:S04]  /*05a0*/  LDG.E.S16 R20, desc[UR6][R20.64] ;  /* 0x0000000614147981 */ /* 0x000f68000c1e1700 */
[----:B------:R-:W5:Y:S01]  /*05b0*/  LDG.E.S16 R13, desc[UR6][R12.64] ;  /* 0x000000060c0d7981 */ /* 0x000f62000c1e1700 */
[----:B------:R-:W-:-:S04]  /*05c0*/  IADD3 R8, PT, PT, R8, 0x10, RZ ;  /* 0x0000001008087810 */ /* 0x000fc80007ffe0ff */
[----:B------:R-:W-:Y:S01]  /*05d0*/  ISETP.GE.AND P1, PT, R8, -0xc, PT ;  /* 0xfffffff40800780c */ /* 0x000fe20003f26270 */
[----:B------:R-:W-:Y:S01]  /*05e0*/  IMAD R7, R4, 0x4, R7 ;  /* 0x0000000404077824 */ /* 0x000fe200078e0207 */
[----:B--2---:R-:W-:-:S04]  /*05f0*/  IADD3 R6, PT, PT, R27, R28, R6 ;  /* 0x0000001c1b067210 */ /* 0x004fc80007ffe006 */
[----:B----4-:R-:W-:-:S04]  /*0600*/  IADD3 R6, PT, PT, R25, R6, R26 ;  /* 0x0000000619067210 */ /* 0x010fc80007ffe01a */
[----:B---3--:R-:W-:-:S04]  /*0610*/  IADD3 R6, PT, PT, R23, R6, R24 ;  /* 0x0000000617067210 */ /* 0x008fc80007ffe018 */
[----:B-----5:R-:W-:-:S04]  /*0620*/  IADD3 R6, PT, PT, R11, R6, R22 ;  /* 0x000000060b067210 */ /* 0x020fc80007ffe016 */
[----:B------:R-:W-:-:S04]  /*0630*/  IADD3 R6, PT, PT, R9, R6, R10 ;  /* 0x0000000609067210 */ /* 0x000fc80007ffe00a */
[----:B------:R-:W-:-:S04]  /*0640*/  IADD3 R6, PT, PT, R18, R6, R29 ;  /* 0x0000000612067210 */ /* 0x000fc80007ffe01d */
[----:B------:R-:W-:-:S04]  /*0650*/  IADD3 R6, PT, PT, R17, R6, R14 ;  /* 0x0000000611067210 */ /* 0x000fc80007ffe00e */
[----:B------:R-:W-:Y:S01]  /*0660*/  IADD3 R28, PT, PT, R13, R6, R20 ;  /* 0x000000060d1c7210 */ /* 0x000fe20007ffe014 */
[----:B------:R-:W-:Y:S06]  /*0670*/  @!P1 BRA `(.L_x_8) ;  /* 0xfffffffc00409947 */ /* 0x000fec000383ffff */
.L_x_7:
[----:B------:R-:W-:Y:S05]  /*0680*/  BSYNC.RECONVERGENT B3 ;  /* 0x0000000000037941 */ /* 0x000fea0003800200 */
.L_x_6:
[----:B------:R-:W-:Y:S01]  /*0690*/  IADD3 R6, PT, PT, -R8, RZ, RZ ;  /* 0x000000ff08067210 */ /* 0x000fe20007ffe1ff */
[----:B------:R-:W-:Y:S03]  /*06a0*/  BSSY.RECONVERGENT B3, `(.L_x_9) ;  /* 0x000001c000037945 */ /* 0x000fe60003800200 */
[----:B------:R-:W-:-:S13]  /*06b0*/  ISETP.GT.AND P1, PT, R6, 0x4, PT ;  /* 0x000000040600780c */ /* 0x000fda0003f24270 */
[----:B------:R-:W-:Y:S05]  /*06c0*/  @!P1 BRA `(.L_x_10) ;  /* 0x0000000000649947 */ /* 0x000fea0003800000 */
[----:B------:R-:W0:Y:S01]  /*06d0*/  LDC.64 R10, c[0x0][0x388] ;  /* 0x0000e200ff0a7b82 */ /* 0x000e220000000a00 */
[----:B------:R-:W-:Y:S02]  /*06e0*/  IMAD R9, R4, 0x4, R7 ;  /* 0x0000000404097824 */ /* 0x000fe400078e0207 */
[----:B0-----:R-:W-:-:S04]  /*06f0*/  IMAD.WIDE R20, R7, 0x2, R10 ;  /* 0x0000000207147825 */ /* 0x001fc800078e020a */
[----:B------:R-:W-:-:S04]  /*0700*/  IMAD.WIDE R6, R9, 0x2, R10 ;  /* 0x0000000209067825 */ /* 0x000fc800078e020a */
[C---:B------:R-:W-:Y:S02]  /*0710*/  IMAD.WIDE R14, R4.reuse, 0x2, R20 ;  /* 0x00000002040e7825 */ /* 0x040fe400078e0214 */
[----:B------:R-:W2:Y:S02]  /*0720*/  LDG.E.S16 R21, desc[UR6][R20.64] ;  /* 0x0000000614157981 */ /* 0x000ea4000c1e1700 */
[C---:B------:R-:W-:Y:S02]  /*0730*/  IMAD.WIDE R12, R4.reuse, 0x2, R6 ;  /* 0x00000002040c7825 */ /* 0x040fe400078e0206 */
[----:B------:R0:W3:Y:S02]  /*0740*/  LDG.E.S16 R6, desc[UR6][R6.64] ;  /* 0x0000000606067981 */ /* 0x0000e4000c1e1700 */
[C---:B------:R-:W-:Y:S02]  /*0750*/  IMAD.WIDE R10, R4.reuse, 0x2, R14 ;  /* 0x00000002040a7825 */ /* 0x040fe400078e020e */
[----:B------:R-:W2:Y:S02]  /*0760*/  LDG.E.S16 R14, desc[UR6][R14.64] ;  /* 0x000000060e0e7981 */ /* 0x000ea4000c1e1700 */
[----:B------:R-:W-:-:S02]  /*0770*/  IMAD.WIDE R18, R4, 0x2, R12 ;  /* 0x0000000204127825 */ /* 0x000fc400078e020c */
[----:B------:R-:W3:Y:S02]  /*0780*/  LDG.E.S16 R12, desc[UR6][R12.64] ;  /* 0x000000060c0c7981 */ /* 0x000ee4000c1e1700 */
[C---:B------:R-:W-:Y:S02]  /*0790*/  IMAD.WIDE R16, R4.reuse, 0x2, R10 ;  /* 0x0000000204107825 */ /* 0x040fe400078e020a */
[----:B------:R-:W4:Y:S02]  /*07a0*/  LDG.E.S16 R10, desc[UR6][R10.64] ;  /* 0x000000060a0a7981 */ /* 0x000f24000c1e1700 */
[C---:B------:R-:W-:Y:S02]  /*07b0*/  IMAD.WIDE R22, R4.reuse, 0x2, R18 ;  /* 0x0000000204167825 */ /* 0x040fe400078e0212 */
[----:B------:R-:W4:Y:S04]  /*07c0*/  LDG.E.S16 R16, desc[UR6][R16.64] ;  /* 0x0000000610107981 */ /* 0x000f28000c1e1700 */
[----:B------:R-:W5:Y:S04]  /*07d0*/  LDG.E.S16 R18, desc[UR6][R18.64] ;  /* 0x0000000612127981 */ /* 0x000f68000c1e1700 */
[----:B------:R-:W5:Y:S01]  /*07e0*/  LDG.E.S16 R22, desc[UR6][R22.64] ;  /* 0x0000000616167981 */ /* 0x000f62000c1e1700 */
[----:B------:R-:W-:Y:S01]  /*07f0*/  PLOP3.LUT P0, PT, PT, PT, PT, 0x8, 0x80 ;  /* 0x000000000080781c */ /* 0x000fe20003f0e170 */
[----:B0-----:R-:W-:Y:S01]  /*0800*/  IMAD R7, R4, 0x4, R9 ;  /* 0x0000000404077824 */ /* 0x001fe200078e0209 */
[----:B------:R-:W-:-:S02]  /*0810*/  IADD3 R8, PT, PT, R8, 0x8, RZ ;  /* 0x0000000808087810 */ /* 0x000fc40007ffe0ff */
[----:B--2---:R-:W-:-:S04]  /*0820*/  IADD3 R21, PT, PT, R14, R28, R21 ;  /* 0x0000001c0e157210 */ /* 0x004fc80007ffe015 */
[----:B----4-:R-:W-:-:S04]  /*0830*/  IADD3 R21, PT, PT, R16, R21, R10 ;  /* 0x0000001510157210 */ /* 0x010fc80007ffe00a */
[----:B---3--:R-:W-:-:S04]  /*0840*/  IADD3 R21, PT, PT, R12, R21, R6 ;  /* 0x000000150c157210 */ /* 0x008fc80007ffe006 */
[----:B-----5:R-:W-:-:S07]  /*0850*/  IADD3 R28, PT, PT, R22, R21, R18 ;  /* 0x00000015161c7210 */ /* 0x020fce0007ffe012 */
.L_x_10:
[----:B------:R-:W-:Y:S05]  /*0860*/  BSYNC.RECONVERGENT B3 ;  /* 0x0000000000037941 */ /* 0x000fea0003800200 */
.L_x_9:
[----:B------:R-:W-:-:S13]  /*0870*/  ISETP.NE.OR P0, PT, R8, RZ, P0 ;  /* 0x000000ff0800720c */ /* 0x000fda0000705670 */
[----:B------:R-:W-:Y:S05]  /*0880*/  @!P0 BREAK.RELIABLE B0 ;  /* 0x0000000000008942 */ /* 0x000fea0003800100 */
[----:B------:R-:W-:Y:S05]  /*0890*/  @!P0 BRA `(.L_x_3) ;  /* 0x0000000000408947 */ /* 0x000fea0003800000 */
.L_x_5:
[----:B------:R-:W-:Y:S05]  /*08a0*/  BSYNC.RELIABLE B0 ;  /* 0x0000000000007941 */ /* 0x000fea0003800100 */
.L_x_4:
[----:B------:R-:W0:Y:S02]  /*08b0*/  LDC.64 R10, c[0x0][0x388] ;  /* 0x0000e200ff0a7b82 */ /* 0x000e240000000a00 */
[----:B0-----:R-:W-:-:S04]  /*08c0*/  IMAD.WIDE R10, R7, 0x2, R10 ;  /* 0x00000002070a7825 */ /* 0x001fc800078e020a */
[C---:B------:R-:W-:Y:S02]  /*08d0*/  IMAD.WIDE R12, R4.reuse, 0x2, R10 ;  /* 0x00000002040c7825 */ /* 0x040fe400078e020a */
[----:B------:R-:W2:Y:S02]  /*08e0*/  LDG.E.S16 R11, desc[UR6][R10.64] ;  /* 0x000000060a0b7981 */ /* 0x000ea4000c1e1700 */
[C---:B------:R-:W-:Y:S02]  /*08f0*/  IMAD.WIDE R14, R4.reuse, 0x2, R12 ;  /* 0x00000002040e7825 */ /* 0x040fe400078e020c */
[----:B------:R-:W2:Y:S02]  /*0900*/  LDG.E.S16 R12, desc[UR6][R12.64] ;  /* 0x000000060c0c7981 */ /* 0x000ea4000c1e1700 */
[----:B------:R-:W-:Y:S02]  /*0910*/  IMAD.WIDE R16, R4, 0x2, R14 ;  /* 0x0000000204107825 */ /* 0x000fe400078e020e */
[----:B------:R-:W3:Y:S04]  /*0920*/  LDG.E.S16 R15, desc[UR6][R14.64] ;  /* 0x000000060e0f7981 */ /* 0x000ee8000c1e1700 */
[----:B------:R-:W3:Y:S01]  /*0930*/  LDG.E.S16 R16, desc[UR6][R16.64] ;  /* 0x0000000610107981 */ /* 0x000ee2000c1e1700 */
[----:B------:R-:W-:-:S04]  /*0940*/  IADD3 R8, PT, PT, R8, 0x4, RZ ;  /* 0x0000000408087810 */ /* 0x000fc80007ffe0ff */
[----:B------:R-:W-:Y:S01]  /*0950*/  ISETP.NE.AND P0, PT, R8, RZ, PT ;  /* 0x000000ff0800720c */ /* 0x000fe20003f05270 */
[----:B------:R-:W-:Y:S01]  /*0960*/  IMAD R7, R4, 0x4, R7 ;  /* 0x0000000404077824 */ /* 0x000fe200078e0207 */
[----:B--2---:R-:W-:-:S04]  /*0970*/  IADD3 R28, PT, PT, R12, R28, R11 ;  /* 0x0000001c0c1c7210 */ /* 0x004fc80007ffe00b */
[----:B---3--:R-:W-:-:S07]  /*0980*/  IADD3 R28, PT, PT, R16, R28, R15 ;  /* 0x0000001c101c7210 */ /* 0x008fce0007ffe00f */
[----:B------:R-:W-:Y:S05]  /*0990*/  @P0 BRA `(.L_x_4) ;  /* 0xfffffffc00c40947 */ /* 0x000fea000383ffff */
.L_x_3:
[----:B------:R-:W-:Y:S05]  /*09a0*/  BSYNC.RECONVERGENT B1 ;  /* 0x0000000000017941 */ /* 0x000fea0003800200 */
.L_x_2:
[----:B------:R-:W-:-:S13]  /*09b0*/  ISETP.NE.AND P0, PT, R5, RZ, PT ;  /* 0x000000ff0500720c */ /* 0x000fda0003f05270 */
[----:B------:R-:W-:Y:S05]  /*09c0*/  @!P0 BRA `(.L_x_1) ;  /* 0x0000000000248947 */ /* 0x000fea0003800000 */
[----:B------:R-:W0:Y:S01]  /*09d0*/  LDC.64 R8, c[0x0][0x388] ;  /* 0x0000e200ff087b82 */ /* 0x000e220000000a00 */
[----:B------:R-:W-:-:S07]  /*09e0*/  IADD3 R5, PT, PT, -R5, RZ, RZ ;  /* 0x000000ff05057210 */ /* 0x000fce0007ffe1ff */
.L_x_11:
[----:B0-----:R-:W-:-:S06]  /*09f0*/  IMAD.WIDE R10, R7, 0x2, R8 ;  /* 0x00000002070a7825 */ /* 0x001fcc00078e0208 */
[----:B------:R-:W2:Y:S01]  /*0a00*/  LDG.E.S16 R11, desc[UR6][R10.64] ;  /* 0x000000060a0b7981 */ /* 0x000ea2000c1e1700 */
[----:B------:R-:W-:Y:S01]  /*0a10*/  VIADD R5, R5, 0x1 ;  /* 0x0000000105057836 */ /* 0x000fe20000000000 */
[----:B------:R-:W-:-:S04]  /*0a20*/  IADD3 R7, PT, PT, R4, R7, RZ ;  /* 0x0000000704077210 */ /* 0x000fc80007ffe0ff */
[----:B------:R-:W-:Y:S01]  /*0a30*/  ISETP.NE.AND P0, PT, R5, RZ, PT ;  /* 0x000000ff0500720c */ /* 0x000fe20003f05270 */
[----:B--2---:R-:W-:-:S12]  /*0a40*/  IMAD.IADD R28, R11, 0x1, R28 ;  /* 0x000000010b1c7824 */ /* 0x004fd800078e021c */
[----:B------:R-:W-:Y:S05]  /*0a50*/  @P0 BRA `(.L_x_11) ;  /* 0xfffffffc00e40947 */ /* 0x000fea000383ffff */
.L_x_1:
[----:B------:R-:W-:Y:S05]  /*0a60*/  BSYNC.RECONVERGENT B2 ;  /* 0x0000000000027941 */ /* 0x000fea0003800200 */
.L_x_0:
[----:B------:R-:W-:Y:S05]  /*0a70*/  WARPSYNC.ALL ;  /* 0x0000000000007948 */ /* 0x000fea0003800000 */
[----:B------:R-:W0:Y:S01]  /*0a80*/  S2UR UR5, SR_CgaCtaId ;  /* 0x00000000000579c3 */ /* 0x000e220000008800 */
[----:B------:R-:W-:Y:S01]  /*0a90*/  UMOV UR4, 0x400 ;  /* 0x0000040000047882 */ /* 0x000fe20000000000 */
[----:B------:R-:W-:Y:S02]  /*0aa0*/  ISETP.GE.U32.AND P1, PT, R2, 0x2, PT ;  /* 0x000000020200780c */ /* 0x000fe40003f26070 */
[----:B------:R-:W-:Y:S01]  /*0ab0*/  ISETP.NE.AND P0, PT, R0, RZ, PT ;  /* 0x000000ff0000720c */ /* 0x000fe20003f05270 */
[----:B0-----:R-:W-:-:S06]  /*0ac0*/  ULEA UR4, UR5, UR4, 0x18 ;  /* 0x0000000405047291 */ /* 0x001fcc000f8ec0ff */
[----:B------:R-:W-:-:S05]  /*0ad0*/  LEA R5, R0, UR4, 0x2 ;  /* 0x0000000400057c11 */ /* 0x000fca000f8e10ff */
[----:B------:R0:W-:Y:S01]  /*0ae0*/  STS [R5], R28 ;  /* 0x0000001c05007388 */ /* 0x0001e20000000800 */
[----:B------:R-:W-:Y:S06]  /*0af0*/  BAR.SYNC.DEFER_BLOCKING 0x0 ;  /* 0x0000000000007b1d */ /* 0x000fec0000010000 */
[----:B------:R-:W-:Y:S05]  /*0b00*/  @!P1 BRA `(.L_x_12) ;  /* 0x00000000002c9947 */ /* 0x000fea0003800000 */
.L_x_13:
[----:B------:R-:W-:-:S04]  /*0b10*/  SHF.R.U32.HI R8, RZ, 0x1, R2 ;  /* 0x00000001ff087819 */ /* 0x000fc80000011602 */
[----:B------:R-:W-:-:S13]  /*0b20*/  ISETP.GE.U32.AND P1, PT, R0, R8, PT ;  /* 0x000000080000720c */ /* 0x000fda0003f26070 */
[----:B------:R-:W-:Y:S01]  /*0b30*/  @!P1 LEA R4, R8, R5, 0x2 ;  /* 0x0000000508049211 */ /* 0x000fe200078e10ff */
[----:B------:R-:W-:Y:S05]  /*0b40*/  @!P1 LDS R7, [R5] ;  /* 0x0000000005079984 */ /* 0x000fea0000000800 */
[----:B------:R-:W1:Y:S02]  /*0b50*/  @!P1 LDS R4, [R4] ;  /* 0x0000000004049984 */ /* 0x000e640000000800 */
[----:B-1----:R-:W-:-:S05]  /*0b60*/  @!P1 IMAD.IADD R6, R4, 0x1, R7 ;  /* 0x0000000104069824 */ /* 0x002fca00078e0207 */
[----:B------:R1:W-:Y:S01]  /*0b70*/  @!P1 STS [R5], R6 ;  /* 0x0000000605009388 */ /* 0x0003e20000000800 */
[----:B------:R-:W-:Y:S01]  /*0b80*/  BAR.SYNC.DEFER_BLOCKING 0x0 ;  /* 0x0000000000007b1d */ /* 0x000fe20000010000 */
[----:B------:R-:W-:Y:S02]  /*0b90*/  ISETP.GT.U32.AND P1, PT, R2, 0x3, PT ;  /* 0x000000030200780c */ /* 0x000fe40003f24070 */
[----:B------:R-:W-:-:S11]  /*0ba0*/  MOV R2, R8 ;  /* 0x0000000800027202 */ /* 0x000fd60000000f00 */
[----:B-1----:R-:W-:Y:S05]  /*0bb0*/  @P1 BRA `(.L_x_13) ;  /* 0xfffffffc00d41947 */ /* 0x002fea000383ffff */
.L_x_12:
[----:B------:R-:W-:Y:S05]  /*0bc0*/  @P0 EXIT ;  /* 0x000000000000094d */ /* 0x000fea0003800000 */
[----:B------:R-:W1:Y:S01]  /*0bd0*/  S2UR UR5, SR_CgaCtaId ;  /* 0x00000000000579c3 */ /* 0x000e620000008800 */
[----:B------:R-:W-:-:S07]  /*0be0*/  UMOV UR4, 0x400 ;  /* 0x0000040000047882 */ /* 0x000fce0000000000 */
[----:B0-----:R-:W0:Y:S01]  /*0bf0*/  LDC.64 R4, c[0x0][0x380] ;  /* 0x0000e000ff047b82 */ /* 0x001e220000000a00 */
[----:B-1----:R-:W-:Y:S01]  /*0c00*/  ULEA UR4, UR5, UR4, 0x18 ;  /* 0x0000000405047291 */ /* 0x002fe2000f8ec0ff */
[----:B0-----:R-:W-:-:S08]  /*0c10*/  IMAD.WIDE.U32 R2, R3, 0x2, R4 ;  /* 0x0000000203027825 */ /* 0x001fd000078e0004 */
[----:B------:R-:W0:Y:S04]  /*0c20*/  LDS R7, [UR4] ;  /* 0x00000004ff077984 */ /* 0x000e280008000800 */
[----:B0-----:R-:W-:Y:S01]  /*0c30*/  STG.E.U16 desc[UR6][R2.64], R7 ;  /* 0x0000000702007986 */ /* 0x001fe2000c101506 */
[----:B------:R-:W-:Y:S05]  /*0c40*/  EXIT ;  /* 0x000000000000794d */ /* 0x000fea0003800000 */
.L_x_14:
[----:B------:R-:W-:-:S00]  /*0c50*/  BRA `(.L_x_14) ;  /* 0xfffffffc00fc7947 */ /* 0x000fc0000383ffff */
[----:B------:R-:W-:-:S00]  /*0c60*/  NOP ;  /* 0x0000000000007918 */ /* 0x000fc00000000000 */
        /* <DEDUP_REMOVED lines=9> */
.L_x_53:


//--------------------- .text._Z11debugPrintsPsi  --------------------------
	.section	.text._Z11debugPrintsPsi,"ax",@progbits
	.align	128
        .global         _Z11debugPrintsPsi
        .type           _Z11debugPrintsPsi,@function
        .size           _Z11debugPrintsPsi,(.L_x_54 - _Z11debugPrintsPsi)
        .other          _Z11debugPrintsPsi,@"STO_CUDA_ENTRY STV_DEFAULT"
_Z11debugPrintsPsi:
.text._Z11debugPrintsPsi:
[----:B------:R-:W0:Y:S08]  /*0000*/  LDC R1, c[0x0][0x37c] ;  /* 0x0000df00ff017b82 */ /* 0x000e300000000800 */
[----:B------:R-:W1:Y:S01]  /*0010*/  LDC R22, c[0x0][0x388] ;  /* 0x0000e200ff167b82 */ /* 0x000e620000000800 */
[----:B------:R-:W2:Y:S01]  /*0020*/  LDCU UR4, c[0x0][0x2f8] ;  /* 0x00005f00ff0477ac */ /* 0x000ea20008000800 */
[----:B0-----:R-:W-:Y:S01]  /*0030*/  VIADD R1, R1, 0xfffffff8 ;  /* 0xfffffff801017836 */ /* 0x001fe20000000000 */
[----:B------:R-:W0:Y:S04]  /*0040*/  LDCU UR5, c[0x0][0x2fc] ;  /* 0x00005f80ff0577ac */ /* 0x000e280008000800 */
[----:B--2---:R-:W-:-:S02]  /*0050*/  IADD3 R18, P1, PT, R1, UR4, RZ ;  /* 0x0000000401127c10 */ /* 0x004fc4000ff3e0ff */
[----:B-1----:R-:W-:-:S03]  /*0060*/  ISETP.GE.AND P0, PT, R22, -0x1, PT ;  /* 0xffffffff1600780c */ /* 0x002fc60003f06270 */
[----:B0-----:R-:W-:-:S10]  /*0070*/  IMAD.X R2, RZ, RZ, UR5, P1 ;  /* 0x00000005ff027e24 */ /* 0x001fd400088e06ff */
[----:B------:R-:W-:Y:S05]  /*0080*/  @!P0 BRA `(.L_x_15) ;  /* 0x0000000c00d88947 */ /* 0x000fea0003800000 */
[----:B------:R-:W0:Y:S01]  /*0090*/  LDCU.64 UR4, c[0x0][0x380] ;  /* 0x00007000ff0477ac */ /* 0x000e220008000a00 */
[----:B------:R-:W-:Y:S01]  /*00a0*/  BSSY.RECONVERGENT B8, `(.L_x_15) ;  /* 0x00000f4000087945 */ /* 0x000fe20003800200 */
[----:B------:R-:W-:Y:S02]  /*00b0*/  VIADD R22, R22, 0x2 ;  /* 0x0000000216167836 */ /* 0x000fe40000000000 */
[----:B------:R-:W-:Y:S01]  /*00c0*/  IMAD.MOV.U32 R19, RZ, RZ, RZ ;  /* 0x000000ffff137224 */ /* 0x000fe200078e00ff */
[----:B------:R-:W1:Y:S01]  /*00d0*/  LDCU.64 UR36, c[0x0][0x358] ;  /* 0x00006b00ff2477ac */ /* 0x000e620008000a00 */
[----:B0-----:R-:W-:-:S04]  /*00e0*/  UIADD3 URZ, UP0, UPT, UR4, 0x4, URZ ;  /* 0x0000000404ff7890 */ /* 0x001fc8000ff1e0ff */
[----:B------:R-:W-:-:S12]  /*00f0*/  UIADD3.X UR38, UPT, UPT, URZ, UR5, URZ, UP0, !UPT ;  /* 0x00000005ff267290 */ /* 0x000fd800087fe4ff */
.L_x_48:
[C---:B------:R-:W-:Y:S01]  /*0100*/  ISETP.GE.AND P0, PT, R22.reuse, 0x4, PT ;  /* 0x000000041600780c */ /* 0x040fe20003f06270 */
[C---:B------:R-:W-:Y:S01]  /*0110*/  IMAD R25, R22.reuse, R19, RZ ;  /* 0x0000001316197224 */ /* 0x040fe200078e02ff */
[----:B------:R-:W-:Y:S01]  /*0120*/  VIMNMX R6, PT, PT, R22, 0x1, !PT ;  /* 0x0000000116067848 */ /* 0x000fe20007fe0100 */
[----:B------:R-:W-:Y:S02]  /*0130*/  VIADD R19, R19, 0x1 ;  /* 0x0000000113137836 */ /* 0x000fe40000000000 */
[----:B------:R-:W-:-:S03]  /*0140*/  IMAD.MOV.U32 R0, RZ, RZ, RZ ;  /* 0x000000ffff007224 */ /* 0x000fc600078e00ff */
[----:B------:R-:W-:-:S04]  /*0150*/  ISETP.NE.AND P1, PT, R19, R6, PT ;  /* 0x000000061300720c */ /* 0x000fc80003f25270 */
[----:B------:R-:W-:Y:S01]  /*0160*/  P2R R23, PR, RZ, 0x2 ;  /* 0x00000002ff177803 */ /* 0x000fe20000000000 */
[----:B------:R-:W-:Y:S08]  /*0170*/  @!P0 BRA `(.L_x_16) ;  /* 0x0000000800008947 */ /* 0x000ff00003800000 */
[----:B------:R-:W0:Y:S01]  /*0180*/  LDCU UR4, c[0x0][0x380] ;  /* 0x00007000ff0477ac */ /* 0x000e220008000800 */
[----:B------:R-:W-:Y:S01]  /*0190*/  IMAD.U32 R5, RZ, RZ, UR38 ;  /* 0x00000026ff057e24 */ /* 0x000fe2000f8e00ff */
[----:B------:R-:W-:Y:S01]  /*01a0*/  LOP3.LUT R6, R6, 0x7ffffffc, RZ, 0xc0, !PT ;  /* 0x7ffffffc06067812 */ /* 0x000fe200078ec0ff */
[----:B------:R-:W-:Y:S04]  /*01b0*/  BSSY.RECONVERGENT B7, `(.L_x_17) ;  /* 0x000007a000077945 */ /* 0x000fe80003800200 */
[----:B------:R-:W-:Y:S01]  /*01c0*/  IMAD.MOV R24, RZ, RZ, -R6 ;  /* 0x000000ffff187224 */ /* 0x000fe200078e0a06 */
[----:B0-----:R-:W-:-:S06]  /*01d0*/  UIADD3 UR4, UPT, UPT, UR4, 0x4, URZ ;  /* 0x0000000404047890 */ /* 0x001fcc000fffe0ff */
[----:B------:R-:W-:-:S04]  /*01e0*/  IMAD.U32 R4, RZ, RZ, UR4 ;  /* 0x00000004ff047e24 */ /* 0x000fc8000f8e00ff */
[----:B------:R-:W-:-:S04]  /*01f0*/  IMAD.WIDE.U32 R4, R25, 0x2, R4 ;  /* 0x0000000219047825 */ /* 0x000fc800078e0004 */
[----:B------:R-:W-:Y:S02]  /*0200*/  IMAD.MOV.U32 R16, RZ, RZ, R4 ;  /* 0x000000ffff107224 */ /* 0x000fe400078e0004 */
[----:B------:R-:W-:-:S07]  /*0210*/  IMAD.MOV.U32 R17, RZ, RZ, R5 ;  /* 0x000000ffff117224 */ /* 0x000fce00078e0005 */
.L_x_34:
[----:B-1----:R-:W2:Y:S01]  /*0220*/  LDG.E.U16 R10, desc[UR36][R16.64+-0x4] ;  /* 0xfffffc24100a7981 */ /* 0x002ea2000c1e1500 */
[----:B------:R-:W-:Y:S01]  /*0230*/  VIADD R24, R24, 0x4 ;  /* 0x0000000418187836 */ /* 0x000fe20000000000 */
[----:B------:R-:W-:Y:S04]  /*0240*/  BSSY.RECONVERGENT B6, `(.L_x_18) ;  /* 0x000001b000067945 */ /* 0x000fe80003800200 */
[----:B------:R-:W-:-:S04]  /*0250*/  ISETP.NE.AND P1, PT, R24, RZ, PT ;  /* 0x000000ff1800720c */ /* 0x000fc80003f25270 */
[----:B------:R-:W-:Y:S02]  /*0260*/  P2R R26, PR, RZ, 0x2 ;  /* 0x00000002ff1a7803 */ /* 0x000fe40000000000 */
[----:B--2---:R-:W-:-:S04]  /*0270*/  PRMT R0, R10, 0x9910, RZ ;  /* 0x000099100a007816 */ /* 0x004fc800000000ff */
[----:B------:R-:W-:-:S13]  /*0280*/  ISETP.GT.AND P0, PT, R0, -0x1, PT ;  /* 0xffffffff0000780c */ /* 0x000fda0003f04270 */
[----:B------:R-:W-:Y:S05]  /*0290*/  @P0 BRA `(.L_x_19) ;  /* 0x00000000002c0947 */ /* 0x000fea0003800000 */
[----:B------:R-:W-:Y:S01]  /*02a0*/  MOV R8, 0x18 ;  /* 0x0000001800087802 */ /* 0x000fe20000000f00 */
[----:B------:R0:W-:Y:S01]  /*02b0*/  STL [R1], R0 ;  /* 0x0000000001007387 */ /* 0x0001e20000100800 */
[----:B------:R-:W1:Y:S01]  /*02c0*/  LDCU.64 UR4, c[0x4][URZ] ;  /* 0x01000000ff0477ac */ /* 0x000e620008000a00 */
[----:B------:R-:W-:Y:S02]  /*02d0*/  IMAD.MOV.U32 R6, RZ, RZ, R18 ;  /* 0x000000ffff067224 */ /* 0x000fe400078e0012 */
[----:B------:R-:W-:Y:S01]  /*02e0*/  IMAD.MOV.U32 R7, RZ, RZ, R2 ;  /* 0x000000ffff077224 */ /* 0x000fe200078e0002 */
[----:B------:R-:W2:Y:S01]  /*02f0*/  LDC.64 R8, c[0x4][R8] ;  /* 0x0100000008087b82 */ /* 0x000ea20000000a00 */
[----:B-1----:R-:W-:Y:S01]  /*0300*/  MOV R4, UR4 ;  /* 0x0000000400047c02 */ /* 0x002fe20008000f00 */
[----:B0-----:R-:W-:-:S07]  /*0310*/  IMAD.U32 R5, RZ, RZ, UR5 ;  /* 0x00000005ff057e24 */ /* 0x001fce000f8e00ff */
[----:B------:R-:W-:-:S07]  /*0320*/  LEPC R20, `(.L_x_20) ;  /* 0x000000001014794e */ /* 0x000fce0000000000 */
[----:B--2---:R-:W-:Y:S05]  /*0330*/  CALL.ABS.NOINC R8 ;  /* 0x0000000008007343 */ /* 0x004fea0003c00000 */
.L_x_20:
[----:B------:R-:W-:Y:S05]  /*0340*/  BRA `(.L_x_21) ;  /* 0x0000000000287947 */ /* 0x000fea0003800000 */
.L_x_19:
[----:B------:R-:W-:Y:S01]  /*0350*/  MOV R8, 0x18 ;  /* 0x0000001800087802 */ /* 0x000fe20000000f00 */
[----:B------:R0:W-:Y:S01]  /*0360*/  STL [R1], R10 ;  /* 0x0000000a01007387 */ /* 0x0001e20000100800 */
[----:B------:R-:W1:Y:S01]  /*0370*/  LDCU.64 UR4, c[0x4][0x8] ;  /* 0x01000100ff0477ac */ /* 0x000e620008000a00 */
[----:B------:R-:W-:Y:S02]  /*0380*/  IMAD.MOV.U32 R6, RZ, RZ, R18 ;  /* 0x000000ffff067224 */ /* 0x000fe400078e0012 */
[----:B------:R-:W-:Y:S01]  /*0390*/  IMAD.MOV.U32 R7, RZ, RZ, R2 ;  /* 0x000000ffff077224 */ /* 0x000fe200078e0002 */
[----:B------:R-:W2:Y:S01]  /*03a0*/  LDC.64 R8, c[0x4][R8] ;  /* 0x0100000008087b82 */ /* 0x000ea20000000a00 */
[----:B-1----:R-:W-:Y:S02]  /*03b0*/  IMAD.U32 R4, RZ, RZ, UR4 ;  /* 0x00000004ff047e24 */ /* 0x002fe4000f8e00ff */
[----:B0-----:R-:W-:-:S07]  /*03c0*/  IMAD.U32 R5, RZ, RZ, UR5 ;  /* 0x00000005ff057e24 */ /* 0x001fce000f8e00ff */
[----:B------:R-:W-:-:S07]  /*03d0*/  LEPC R20, `(.L_x_21) ;  /* 0x000000001014794e */ /* 0x000fce0000000000 */
[----:B--2---:R-:W-:Y:S05]  /*03e0*/  CALL.ABS.NOINC R8 ;  /* 0x0000000008007343 */ /* 0x004fea0003c00000 */
.L_x_21:
[----:B------:R-:W-:Y:S05]  /*03f0*/  BSYNC.RECONVERGENT B6 ;  /* 0x0000000000067941 */ /* 0x000fea0003800200 */
.L_x_18:
[----:B------:R-:W2:Y:S01]  /*0400*/  LDG.E.U16 R10, desc[UR36][R16.64+-0x2] ;  /* 0xfffffe24100a7981 */ /* 0x000ea2000c1e1500 */
[----:B------:R-:W-:Y:S01]  /*0410*/  BSSY.RECONVERGENT B6, `(.L_x_22) ;  /* 0x0000019000067945 */ /* 0x000fe20003800200 */
[----:B--2---:R-:W-:-:S04]  /*0420*/  PRMT R0, R10, 0x9910, RZ ;  /* 0x000099100a007816 */ /* 0x004fc800000000ff */
[----:B------:R-:W-:-:S13]  /*0430*/  ISETP.GE.AND P0, PT, R0, RZ, PT ;  /* 0x000000ff0000720c */ /* 0x000fda0003f06270 */
[----:B------:R-:W-:Y:S05]  /*0440*/  @!P0 BRA `(.L_x_23) ;  /* 0x00000000002c8947 */ /* 0x000fea0003800000 */
[----:B------:R-:W-:Y:S01]  /*0450*/  MOV R8, 0x18 ;  /* 0x0000001800087802 */ /* 0x000fe20000000f00 */
[----:B------:R0:W-:Y:S01]  /*0460*/  STL [R1], R10 ;  /* 0x0000000a01007387 */ /* 0x0001e20000100800 */
[----:B------:R-:W1:Y:S01]  /*0470*/  LDCU.64 UR4, c[0x4][0x8] ;  /* 0x01000100ff0477ac */ /* 0x000e620008000a00 */
[----:B------:R-:W-:Y:S01]  /*0480*/  IMAD.MOV.U32 R6, RZ, RZ, R18 ;  /* 0x000000ffff067224 */ /* 0x000fe200078e0012 */
[----:B------:R-:W-:Y:S02]  /*0490*/  MOV R7, R2 ;  /* 0x0000000200077202 */ /* 0x000fe40000000f00 */
[----:B------:R-:W2:Y:S01]  /*04a0*/  LDC.64 R8, c[0x4][R8] ;  /* 0x0100000008087b82 */ /* 0x000ea20000000a00 */
[----:B-1----:R-:W-:Y:S02]  /*04b0*/  IMAD.U32 R4, RZ, RZ, UR4 ;  /* 0x00000004ff047e24 */ /* 0x002fe4000f8e00ff */
[----:B0-----:R-:W-:-:S07]  /*04c0*/  IMAD.U32 R5, RZ, RZ, UR5 ;  /* 0x00000005ff057e24 */ /* 0x001fce000f8e00ff */
[----:B------:R-:W-:-:S07]  /*04d0*/  LEPC R20, `(.L_x_24) ;  /* 0x000000001014794e */ /* 0x000fce0000000000 */
[----:B--2---:R-:W-:Y:S05]  /*04e0*/  CALL.ABS.NOINC R8 ;  /* 0x0000000008007343 */ /* 0x004fea0003c00000 */
.L_x_24:
[----:B------:R-:W-:Y:S05]  /*04f0*/  BRA `(.L_x_25) ;  /* 0x0000000000287947 */ /* 0x000fea0003800000 */
.L_x_23:
        /* <DEDUP_REMOVED lines=10> */
.L_x_25:
[----:B------:R-:W-:Y:S05]  /*05a0*/  BSYNC.RECONVERGENT B6 ;  /* 0x0000000000067941 */ /* 0x000fea0003800200 */
.L_x_22:
        /* <DEDUP_REMOVED lines=15> */
.L_x_28:
[----:B------:R-:W-:Y:S05]  /*06a0*/  BRA `(.L_x_29) ;  /* 0x0000000000287947 */ /* 0x000fea0003800000 */
.L_x_27:
[----:B------:R-:W-:Y:S01]  /*06b0*/  MOV R8, 0x18 ;  /* 0x0000001800087802 */ /* 0x000fe20000000f00 */
[----:B------:R0:W-:Y:S01]  /*06c0*/  STL [R1], R0 ;  /* 0x0000000001007387 */ /* 0x0001e20000100800 */
[----:B------:R-:W1:Y:S01]  /*06d0*/  LDCU.64 UR4, c[0x4][URZ] ;  /* 0x01000000ff0477ac */ /* 0x000e620008000a00 */
[----:B------:R-:W-:Y:S01]  /*06e0*/  MOV R6, R18 ;  /* 0x0000001200067202 */ /* 0x000fe20000000f00 */
[----:B------:R-:W-:Y:S02]  /*06f0*/  IMAD.MOV.U32 R7, RZ, RZ, R2 ;  /* 0x000000ffff077224 */ /* 0x000fe400078e0002 */
[----:B------:R-:W2:Y:S01]  /*0700*/  LDC.64 R8, c[0x4][R8] ;  /* 0x0100000008087b82 */ /* 0x000ea20000000a00 */
[----:B-1----:R-:W-:Y:S02]  /*0710*/  IMAD.U32 R4, RZ, RZ, UR4 ;  /* 0x00000004ff047e24 */ /* 0x002fe4000f8e00ff */
[----:B0-----:R-:W-:-:S07]  /*0720*/  IMAD.U32 R5, RZ, RZ, UR5 ;  /* 0x00000005ff057e24 */ /* 0x001fce000f8e00ff */
[----:B------:R-:W-:-:S07]  /*0730*/  LEPC R20, `(.L_x_29) ;  /* 0x000000001014794e */ /* 0x000fce0000000000 */
[----:B--2---:R-:W-:Y:S05]  /*0740*/  CALL.ABS.NOINC R8 ;  /* 0x0000000008007343 */ /* 0x004fea0003c00000 */
.L_x_29:
[----:B------:R-:W-:Y:S05]  /*0750*/  BSYNC.RECONVERGENT B6 ;  /* 0x0000000000067941 */ /* 0x000fea0003800200 */
.L_x_26:
        /* <DEDUP_REMOVED lines=15> */
.L_x_32:
[----:B------:R-:W-:Y:S05]  /*0850*/  BRA `(.L_x_33) ;  /* 0x0000000000287947 */ /* 0x000fea0003800000 */
.L_x_31:
        /* <DEDUP_REMOVED lines=10> */
.L_x_33:
[----:B------:R-:W-:Y:S05]  /*0900*/  BSYNC.RECONVERGENT B6 ;  /* 0x0000000000067941 */ /* 0x000fea0003800200 */
.L_x_30:
[----:B------:R-:W-:Y:S02]  /*0910*/  ISETP.NE.AND P6, PT, R26, RZ, PT ;  /* 0x000000ff1a00720c */ /* 0x000fe40003fc5270 */
[----:B------:R-:W-:-:S05]  /*0920*/  IADD3 R16, P0, PT, R16, 0x8, RZ ;  /* 0x0000000810107810 */ /* 0x000fca0007f1e0ff */
[----:B------:R-:W-:-:S06]  /*0930*/  IMAD.X R17, RZ, RZ, R17, P0 ;  /* 0x000000ffff117224 */ /* 0x000fcc00000e0611 */
[----:B------:R-:W-:Y:S05]  /*0940*/  @P6 BRA `(.L_x_34) ;  /* 0xfffffff800346947 */ /* 0x000fea000383ffff */
[----:B------:R-:W-:Y:S05]  /*0950*/  BSYNC.RECONVERGENT B7 ;  /* 0x0000000000077941 */ /* 0x000fea0003800200 */
.L_x_17:
[----:B------:R-:W-:-:S04]  /*0960*/  VIMNMX R0, PT, PT, R22, 0x1, !PT ;  /* 0x0000000116007848 */ /* 0x000fc80007fe0100 */
[----:B------:R-:W-:-:S07]  /*0970*/  LOP3.LUT R0, R0, 0x7ffffffc, RZ, 0xc0, !PT ;  /* 0x7ffffffc00007812 */ /* 0x000fce00078ec0ff */
.L_x_16:
[----:B------:R-:W-:-:S04]  /*0980*/  VIMNMX R24, PT, PT, R22, 0x1, !PT ;  /* 0x0000000116187848 */ /* 0x000fc80007fe0100 */
[----:B------:R-:W-:-:S04]  /*0990*/  LOP3.LUT R24, R24, 0x3, RZ, 0xc0, !PT ;  /* 0x0000000318187812 */ /* 0x000fc800078ec0ff */
[----:B------:R-:W-:-:S13]  /*09a0*/  ISETP.NE.AND P0, PT, R24, RZ, PT ;  /* 0x000000ff1800720c */ /* 0x000fda0003f05270 */
[----:B------:R-:W-:Y:S05]  /*09b0*/  @!P0 BRA `(.L_x_35) ;  /* 0x0000000400608947 */ /* 0x000fea0003800000 */
[----:B------:R-:W0:Y:S01]  /*09c0*/  LDC.64 R16, c[0x0][0x380] ;  /* 0x0000e000ff107b82 */ /* 0x000e220000000a00 */
[----:B------:R-:W-:-:S05]  /*09d0*/  IADD3 R25, PT, PT, R25, R0, RZ ;  /* 0x0000000019197210 */ /* 0x000fca0007ffe0ff */
[----:B0-----:R-:W-:-:S05]  /*09e0*/  IMAD.WIDE R16, R25, 0x2, R16 ;  /* 0x0000000219107825 */ /* 0x001fca00078e0210 */
[----:B-1----:R-:W2:Y:S01]  /*09f0*/  LDG.E.U16 R10, desc[UR36][R16.64] ;  /* 0x00000024100a7981 */ /* 0x002ea2000c1e1500 */
        /* <DEDUP_REMOVED lines=14> */
.L_x_38:
[----:B------:R-:W-:Y:S05]  /*0ae0*/  BRA `(.L_x_39) ;  /* 0x0000000000287947 */ /* 0x000fea0003800000 */
.L_x_37:
        /* <DEDUP_REMOVED lines=10> */
.L_x_39:
[----:B------:R-:W-:Y:S05]  /*0b90*/  BSYNC.RECONVERGENT B6 ;  /* 0x0000000000067941 */ /* 0x000fea0003800200 */
.L_x_36:
[----:B------:R-:W-:Y:S01]  /*0ba0*/  ISETP.NE.AND P0, PT, R24, 0x1, PT ;  /* 0x000000011800780c */ /* 0x000fe20003f05270 */
[----:B------:R-:W-:-:S12]  /*0bb0*/  BSSY.RECONVERGENT B7, `(.L_x_35) ;  /* 0x0000038000077945 */ /* 0x000fd80003800200 */
[----:B------:R-:W-:Y:S05]  /*0bc0*/  @!P0 BRA `(.L_x_40) ;  /* 0x0000000000d88947 */ /* 0x000fea0003800000 */
        /* <DEDUP_REMOVED lines=11> */
[----:B-1----:R-:W-:Y:S01]  /*0c80*/  IMAD.U32 R4, RZ, RZ, UR4 ;  /* 0x00000004ff047e24 */ /* 0x002fe2000f8e00ff */
[----:B0-----:R-:W-:-:S07]  /*0c90*/  MOV R5, UR5 ;  /* 0x0000000500057c02 */ /* 0x001fce0008000f00 */
[----:B------:R-:W-:-:S07]  /*0ca0*/  LEPC R20, `(.L_x_43) ;  /* 0x000000001014794e */ /* 0x000fce0000000000 */
[----:B--2---:R-:W-:Y:S05]  /*0cb0*/  CALL.ABS.NOINC R8 ;  /* 0x0000000008007343 */ /* 0x004fea0003c00000 */
.L_x_43:
[----:B------:R-:W-:Y:S05]  /*0cc0*/  BRA `(.L_x_44) ;  /* 0x0000000000287947 */ /* 0x000fea0003800000 */
.L_x_42:
        /* <DEDUP_REMOVED lines=10> */
.L_x_44:
[----:B------:R-:W-:Y:S05]  /*0d70*/  BSYNC.RECONVERGENT B6 ;  /* 0x0000000000067941 */ /* 0x000fea0003800200 */
.L_x_41:
[----:B------:R-:W-:-:S13]  /*0d80*/  ISETP.NE.AND P0, PT, R24, 0x2, PT ;  /* 0x000000021800780c */ /* 0x000fda0003f05270 */
[----:B------:R-:W-:Y:S05]  /*0d90*/  @!P0 BRA `(.L_x_40) ;  /* 0x0000000000648947 */ /* 0x000fea0003800000 */
[----:B------:R-:W2:Y:S02]  /*0da0*/  LDG.E.U16 R16, desc[UR36][R16.64+0x4] ;  /* 0x0000042410107981 */ /* 0x000ea4000c1e1500 */
[----:B--2---:R-:W-:-:S04]  /*0db0*/  PRMT R0, R16, 0x9910, RZ ;  /* 0x0000991010007816 */ /* 0x004fc800000000ff */
[----:B------:R-:W-:-:S13]  /*0dc0*/  ISETP.GE.AND P0, PT, R0, RZ, PT ;  /* 0x000000ff0000720c */ /* 0x000fda0003f06270 */
[----:B------:R-:W-:Y:S05]  /*0dd0*/  @!P0 BRA `(.L_x_45) ;  /* 0x00000000002c8947 */ /* 0x000fea0003800000 */
[----:B------:R-:W-:Y:S01]  /*0de0*/  MOV R0, 0x18 ;  /* 0x0000001800007802 */ /* 0x000fe20000000f00 */
[----:B------:R0:W-:Y:S01]  /*0df0*/  STL [R1], R16 ;  /* 0x0000001001007387 */ /* 0x0001e20000100800 */
[----:B------:R-:W1:Y:S01]  /*0e00*/  LDCU.64 UR4, c[0x4][0x8] ;  /* 0x01000100ff0477ac */ /* 0x000e620008000a00 */
[----:B------:R-:W-:Y:S01]  /*0e10*/  IMAD.MOV.U32 R6, RZ, RZ, R18 ;  /* 0x000000ffff067224 */ /* 0x000fe200078e0012 */
[----:B------:R0:W2:Y:S01]  /*0e20*/  LDC.64 R8, c[0x4][R0] ;  /* 0x0100000000087b82 */ /* 0x0000a20000000a00 */
[----:B------:R-:W-:Y:S01]  /*0e30*/  MOV R7, R2 ;  /* 0x0000000200077202 */ /* 0x000fe20000000f00 */
[----:B-1----:R-:W-:Y:S02]  /*0e40*/  IMAD.U32 R4, RZ, RZ, UR4 ;  /* 0x00000004ff047e24 */ /* 0x002fe4000f8e00ff */
[----:B0-----:R-:W-:-:S07]  /*0e50*/  IMAD.U32 R5, RZ, RZ, UR5 ;  /* 0x00000005ff057e24 */ /* 0x001fce000f8e00ff */
[----:B------:R-:W-:-:S07]  /*0e60*/  LEPC R20, `(.L_x_46) ;  /* 0x000000001014794e */ /* 0x000fce0000000000 */
[----:B--2---:R-:W-:Y:S05]  /*0e70*/  CALL.ABS.NOINC R8 ;  /* 0x0000000008007343 */ /* 0x004fea0003c00000 */
.L_x_46:
[----:B------:R-:W-:Y:S05]  /*0e80*/  BRA `(.L_x_40) ;  /* 0x0000000000287947 */ /* 0x000fea0003800000 */
.L_x_45:
[----:B------:R-:W-:Y:S01]  /*0e90*/  MOV R3, 0x18 ;  /* 0x0000001800037802 */ /* 0x000fe20000000f00 */
[----:B------:R0:W-:Y:S01]  /*0ea0*/  STL [R1], R0 ;  /* 0x0000000001007387 */ /* 0x0001e20000100800 */
[----:B------:R-:W1:Y:S01]  /*0eb0*/  LDCU.64 UR4, c[0x4][URZ] ;  /* 0x01000000ff0477ac */ /* 0x000e620008000a00 */
[----:B------:R-:W-:Y:S01]  /*0ec0*/  IMAD.MOV.U32 R6, RZ, RZ, R18 ;  /* 0x000000ffff067224 */ /* 0x000fe200078e0012 */
[----:B------:R0:W2:Y:S01]  /*0ed0*/  LDC.64 R8, c[0x4][R3] ;  /* 0x0100000003087b82 */ /* 0x0000a20000000a00 */
[----:B------:R-:W-:Y:S02]  /*0ee0*/  IMAD.MOV.U32 R7, RZ, RZ, R2 ;  /* 0x000000ffff077224 */ /* 0x000fe400078e0002 */
[----:B-1----:R-:W-:Y:S02]  /*0ef0*/  IMAD.U32 R4, RZ, RZ, UR4 ;  /* 0x00000004ff047e24 */ /* 0x002fe4000f8e00ff */
[----:B0-----:R-:W-:-:S07]  /*0f00*/  IMAD.U32 R5, RZ, RZ, UR5 ;  /* 0x00000005ff057e24 */ /* 0x001fce000f8e00ff */
[----:B------:R-:W-:-:S07]  /*0f10*/  LEPC R20, `(.L_x_40) ;  /* 0x000000001014794e */ /* 0x000fce0000000000 */
[----:B--2---:R-:W-:Y:S05]  /*0f20*/  CALL.ABS.NOINC R8 ;  /* 0x0000000008007343 */ /* 0x004fea0003c00000 */
.L_x_40:
[----:B------:R-:W-:Y:S05]  /*0f30*/  BSYNC.RECONVERGENT B7 ;  /* 0x0000000000077941 */ /* 0x000fea0003800200 */
.L_x_35:
[----:B------:R-:W-:Y:S01]  /*0f40*/  MOV R0, 0x18 ;  /* 0x0000001800007802 */ /* 0x000fe20000000f00 */
[----:B------:R-:W0:Y:S01]  /*0f50*/  LDCU.64 UR4, c[0x4][0x10] ;  /* 0x01000200ff0477ac */ /* 0x000e220008000a00 */
[----:B------:R-:W-:Y:S02]  /*0f60*/  CS2R R6, SRZ ;  /* 0x0000000000067805 */ /* 0x000fe4000001ff00 */
[----:B------:R2:W3:Y:S01]  /*0f70*/  LDC.64 R8, c[0x4][R0] ;  /* 0x0100000000087b82 */ /* 0x0004e20000000a00 */
[----:B0-----:R-:W-:Y:S02]  /*0f80*/  IMAD.U32 R4, RZ, RZ, UR4 ;  /* 0x00000004ff047e24 */ /* 0x001fe4000f8e00ff */
[----:B--2---:R-:W-:-:S07]  /*0f90*/  IMAD.U32 R5, RZ, RZ, UR5 ;  /* 0x00000005ff057e24 */ /* 0x004fce000f8e00ff */
[----:B------:R-:W-:-:S07]  /*0fa0*/  LEPC R20, `(.L_x_47) ;  /* 0x000000001014794e */ /* 0x000fce0000000000 */
[----:B-1-3--:R-:W-:Y:S05]  /*0fb0*/  CALL.ABS.NOINC R8 ;  /* 0x0000000008007343 */ /* 0x00afea0003c00000 */
.L_x_47:
[----:B------:R-:W-:-:S13]  /*0fc0*/  ISETP.NE.AND P6, PT, R23, RZ, PT ;  /* 0x000000ff1700720c */ /* 0x000fda0003fc5270 */
[----:B------:R-:W-:Y:S05]  /*0fd0*/  @P6 BRA `(.L_x_48) ;  /* 0xfffffff000486947 */ /* 0x000fea000383ffff */
[----:B------:R-:W-:Y:S05]  /*0fe0*/  BSYNC.RECONVERGENT B8 ;  /* 0x0000000000087941 */ /* 0x000fea0003800200 */
.L_x_15:
[----:B------:R-:W-:Y:S01]  /*0ff0*/  MOV R0, 0x18 ;  /* 0x0000001800007802 */ /* 0x000fe20000000f00 */
[----:B------:R-:W0:Y:S01]  /*1000*/  LDCU.64 UR4, c[0x4][0x10] ;  /* 0x01000200ff0477ac */ /* 0x000e220008000a00 */
[----:B------:R-:W-:Y:S02]  /*1010*/  CS2R R6, SRZ ;  /* 0x0000000000067805 */ /* 0x000fe4000001ff00 */
[----:B------:R1:W2:Y:S01]  /*1020*/  LDC.64 R2, c[0x4][R0] ;  /* 0x0100000000027b82 */ /* 0x0002a20000000a00 */
[----:B0-----:R-:W-:Y:S02]  /*1030*/  IMAD.U32 R4, RZ, RZ, UR4 ;  /* 0x00000004ff047e24 */ /* 0x001fe4000f8e00ff */
[----:B-1----:R-:W-:-:S07]  /*1040*/  IMAD.U32 R5, RZ, RZ, UR5 ;  /* 0x00000005ff057e24 */ /* 0x002fce000f8e00ff */
[----:B------:R-:W-:-:S07]  /*1050*/  LEPC R20, `(.L_x_49) ;  /* 0x000000001014794e */ /* 0x000fce0000000000 */
[----:B--2---:R-:W-:Y:S05]  /*1060*/  CALL.ABS.NOINC R2 ;  /* 0x0000000002007343 */ /* 0x004fea0003c00000 */
.L_x_49:
[----:B------:R-:W-:Y:S05]  /*1070*/  EXIT ;  /* 0x000000000000794d */ /* 0x000fea0003800000 */
.L_x_50:
        /* <DEDUP_REMOVED lines=16> */
.L_x_54:


//--------------------- .text._Z16completeWrappingPsi --------------------------
	.section	.text._Z16completeWrappingPsi,"ax",@progbits
	.align	128
        .global         _Z16completeWrappingPsi
        .type           _Z16completeWrappingPsi,@function
        .size           _Z16completeWrappingPsi,(.L_x_55 - _Z16completeWrappingPsi)
        .other          _Z16completeWrappingPsi,@"STO_CUDA_ENTRY STV_DEFAULT"
_Z16completeWrappingPsi:
.text._Z16completeWrappingPsi:
[----:B------:R-:W-:Y:S01]  /*0000*/  LDC R1, c[0x0][0x37c] ;  /* 0x0000df00ff017b82 */ /* 0x000fe20000000800 */
[----:B------:R-:W0:Y:S07]  /*0010*/  S2R R3, SR_TID.X ;  /* 0x0000000000037919 */ /* 0x000e2e0000002100 */
[----:B------:R-:W0:Y:S08]  /*0020*/  S2UR UR4, SR_CTAID.X ;  /* 0x00000000000479c3 */ /* 0x000e300000002500 */
[----:B------:R-:W0:Y:S08]  /*0030*/  LDC R0, c[0x0][0x360] ;  /* 0x0000d800ff007b82 */ /* 0x000e300000000800 */
[----:B------:R-:W1:Y:S01]  /*0040*/  LDC R12, c[0x0][0x388] ;  /* 0x0000e200ff0c7b82 */ /* 0x000e620000000800 */
[----:B0-----:R-:W-:-:S05]  /*0050*/  IMAD R0, R0, UR4, R3 ;  /* 0x0000000400007c24 */ /* 0x001fca000f8e0203 */
[----:B------:R-:W-:-:S04]  /*0060*/  IADD3 R13, PT, PT, R0, 0x1, RZ ;  /* 0x00000001000d7810 */ /* 0x000fc80007ffe0ff */
[----:B-1----:R-:W-:-:S13]  /*0070*/  ISETP.GT.AND P0, PT, R13, R12, PT ;  /* 0x0000000c0d00720c */ /* 0x002fda0003f04270 */
[----:B------:R-:W-:Y:S05]  /*0080*/  @P0 EXIT ;  /* 0x000000000000094d */ /* 0x000fea0003800000 */
[----:B------:R-:W0:Y:S01]  /*0090*/  LDCU.64 UR6, c[0x0][0x380] ;  /* 0x00007000ff0677ac */ /* 0x000e220008000a00 */
[----:B------:R-:W-:Y:S01]  /*00a0*/  SHF.R.S32.HI R0, RZ, 0x1f, R12 ;  /* 0x0000001fff007819 */ /* 0x000fe2000001140c */
[----:B------:R-:W1:Y:S01]  /*00b0*/  LDC.64 R10, c[0x0][0x380] ;  /* 0x0000e000ff0a7b82 */ /* 0x000e620000000a00 */
[C---:B------:R-:W-:Y:S01]  /*00c0*/  IADD3 R2, P0, PT, R13.reuse, R12, RZ ;  /* 0x0000000c0d027210 */ /* 0x040fe20007f1e0ff */
[----:B------:R-:W2:Y:S03]  /*00d0*/  LDCU.64 UR4, c[0x0][0x358] ;  /* 0x00006b00ff0477ac */ /* 0x000ea60008000a00 */
[----:B------:R-:W-:Y:S02]  /*00e0*/  LEA.HI.X.SX32 R3, R13, R0, 0x1, P0 ;  /* 0x000000000d037211 */ /* 0x000fe400000f0eff */
[----:B0-----:R-:W-:-:S04]  /*00f0*/  LEA R6, P0, R2, UR6, 0x1 ;  /* 0x0000000602067c11 */ /* 0x001fc8000f8008ff */
[----:B------:R-:W-:-:S05]  /*0100*/  LEA.HI.X R7, R2, UR7, R3, 0x1, P0 ;  /* 0x0000000702077c11 */ /* 0x000fca00080f0c03 */
[----:B--2---:R-:W2:Y:S01]  /*0110*/  LDG.E.U16 R15, desc[UR4][R6.64+0x4] ;  /* 0x00000404060f7981 */ /* 0x004ea2000c1e1500 */
[----:B------:R-:W-:-:S04]  /*0120*/  IADD3 R0, PT, PT, R12, 0x2, RZ ;  /* 0x000000020c007810 */ /* 0x000fc80007ffe0ff */
[----:B------:R-:W-:Y:S01]  /*0130*/  IADD3 R3, PT, PT, R13, R0, RZ ;  /* 0x000000000d037210 */ /* 0x000fe20007ffe0ff */
[----:B------:R-:W-:-:S04]  /*0140*/  IMAD R5, R0, R12, R13 ;  /* 0x0000000c00057224 */ /* 0x000fc800078e020d */
[----:B------:R-:W-:Y:S02]  /*0150*/  IMAD R3, R0, R12, R3 ;  /* 0x0000000c00037224 */ /* 0x000fe400078e0203 */
[----:B-1----:R-:W-:-:S04]  /*0160*/  IMAD.WIDE R4, R5, 0x2, R10 ;  /* 0x0000000205047825 */ /* 0x002fc800078e020a */
[----:B------:R-:W-:-:S05]  /*0170*/  IMAD.WIDE R2, R3, 0x2, R10 ;  /* 0x0000000203027825 */ /* 0x000fca00078e020a */
[----:B--2---:R-:W-:Y:S04]  /*0180*/  STG.E.U16 desc[UR4][R2.64], R15 ;  /* 0x0000000f02007986 */ /* 0x004fe8000c101504 */
[----:B------:R-:W2:Y:S01]  /*0190*/  LDG.E.U16 R5, desc[UR4][R4.64] ;  /* 0x0000000404057981 */ /* 0x000ea2000c1e1500 */
[C---:B------:R-:W-:Y:S02]  /*01a0*/  IMAD R9, R13.reuse, R0, RZ ;  /* 0x000000000d097224 */ /* 0x040fe400078e02ff */
[----:B------:R-:W-:-:S04]  /*01b0*/  IMAD.WIDE R6, R13, 0x2, R10 ;  /* 0x000000020d067825 */ /* 0x000fc800078e020a */
[----:B------:R-:W-:-:S04]  /*01c0*/  IMAD.WIDE R8, R9, 0x2, R10 ;  /* 0x0000000209087825 */ /* 0x000fc800078e020a */
[----:B------:R-:W-:Y:S01]  /*01d0*/  IMAD.WIDE R10, R12, 0x2, R8 ;  /* 0x000000020c0a7825 */ /* 0x000fe200078e0208 */
[----:B--2---:R-:W-:Y:S04]  /*01e0*/  STG.E.U16 desc[UR4][R6.64], R5 ;  /* 0x0000000506007986 */ /* 0x004fe8000c101504 */
[----:B------:R-:W2:Y:S04]  /*01f0*/  LDG.E.U16 R13, desc[UR4][R8.64+0x2] ;  /* 0x00000204080d7981 */ /* 0x000ea8000c1e1500 */
[----:B------:R-:W3:Y:S04]  /*0200*/  LDG.E.U16 R17, desc[UR4][R10.64] ;  /* 0x000000040a117981 */ /* 0x000ee8000c1e1500 */
[----:B--2---:R-:W-:Y:S04]  /*0210*/  STG.E.U16 desc[UR4][R10.64+0x2], R13 ;  /* 0x0000020d0a007986 */ /* 0x004fe8000c101504 */
[----:B---3--:R-:W-:Y:S01]  /*0220*/  STG.E.U16 desc[UR4][R8.64], R17 ;  /* 0x0000001108007986 */ /* 0x008fe2000c101504 */
[----:B------:R-:W-:Y:S05]  /*0230*/  EXIT ;  /* 0x000000000000794d */ /* 0x000fea0003800000 */
.L_x_51:
        /* <DEDUP_REMOVED lines=12> */
.L_x_55:


//--------------------- .text._Z13simulateIsingPsS_i --------------------------
	.section	.text._Z13simulateIsingPsS_i,"ax",@progbits
	.align	128
        .global         _Z13simulateIsingPsS_i
        .type           _Z13simulateIsingPsS_i,@function
        .size           _Z13simulateIsingPsS_i,(.L_x_56 - _Z13simulateIsingPsS_i)
        .other          _Z13simulateIsingPsS_i,@"STO_CUDA_ENTRY STV_DEFAULT"
_Z13simulateIsingPsS_i:
.text._Z13simulateIsingPsS_i:
[----:B------:R-:W-:Y:S08]  /*0000*/  LDC R1, c[0x0][0x37c] ;  /* 0x0000df00ff017b82 */ /* 0x000ff00000000800 */
[----:B------:R-:W0:Y:S01]  /*0010*/  LDC R0, c[0x0][0x390] ;  /* 0x0000e400ff007b82 */ /* 0x000e220000000800 */
[----:B------:R-:W1:Y:S07]  /*0020*/  S2R R6, SR_TID.X ;  /* 0x0000000000067919 */ /* 0x000e6e0000002100 */
[----:B------:R-:W1:Y:S08]  /*0030*/  S2UR UR4, SR_CTAID.X ;  /* 0x00000000000479c3 */ /* 0x000e700000002500 */
[----:B------:R-:W1:Y:S01]  /*0040*/  LDC R5, c[0x0][0x360] ;  /* 0x0000d800ff057b82 */ /* 0x000e620000000800 */
[----:B0-----:R-:W-:-:S04]  /*0050*/  IABS R7, R0 ;  /* 0x0000000000077213 */ /* 0x001fc80000000000 */
[----:B------:R-:W0:Y:S01]  /*0060*/  I2F.RP R4, R7 ;  /* 0x0000000700047306 */ /* 0x000e220000209400 */
[----:B-1----:R-:W-:-:S07]  /*0070*/  IMAD R5, R5, UR4, R6 ;  /* 0x0000000405057c24 */ /* 0x002fce000f8e0206 */
[----:B0-----:R-:W0:Y:S02]  /*0080*/  MUFU.RCP R4, R4 ;  /* 0x0000000400047308 */ /* 0x001e240000001000 */
[----:B0-----:R-:W-:Y:S01]  /*0090*/  VIADD R2, R4, 0xffffffe ;  /* 0x0ffffffe04027836 */ /* 0x001fe20000000000 */
[----:B------:R-:W-:-:S05]  /*00a0*/  IABS R4, R5 ;  /* 0x0000000500047213 */ /* 0x000fca0000000000 */
[----:B------:R0:W1:Y:S02]  /*00b0*/  F2I.FTZ.U32.TRUNC.NTZ R3, R2 ;  /* 0x0000000200037305 */ /* 0x000064000021f000 */
[----:B0-----:R-:W-:Y:S02]  /*00c0*/  IMAD.MOV.U32 R2, RZ, RZ, RZ ;  /* 0x000000ffff027224 */ /* 0x001fe400078e00ff */
[----:B-1----:R-:W-:-:S04]  /*00d0*/  IMAD.MOV R8, RZ, RZ, -R3 ;  /* 0x000000ffff087224 */ /* 0x002fc800078e0a03 */
[----:B------:R-:W-:-:S04]  /*00e0*/  IMAD R9, R8, R7, RZ ;  /* 0x0000000708097224 */ /* 0x000fc800078e02ff */
[----:B------:R-:W-:-:S06]  /*00f0*/  IMAD.HI.U32 R3, R3, R9, R2 ;  /* 0x0000000903037227 */ /* 0x000fcc00078e0002 */
[----:B------:R-:W-:-:S04]  /*0100*/  IMAD.HI.U32 R3, R3, R4, RZ ;  /* 0x0000000403037227 */ /* 0x000fc800078e00ff */
[----:B------:R-:W-:-:S04]  /*0110*/  IMAD.MOV R6, RZ, RZ, -R3 ;  /* 0x000000ffff067224 */ /* 0x000fc800078e0a03 */
[----:B------:R-:W-:-:S05]  /*0120*/  IMAD R2, R7, R6, R4 ;  /* 0x0000000607027224 */ /* 0x000fca00078e0204 */
[----:B------:R-:W-:-:S13]  /*0130*/  ISETP.GT.U32.AND P2, PT, R7, R2, PT ;  /* 0x000000020700720c */ /* 0x000fda0003f44070 */
[-C--:B------:R-:W-:Y:S01]  /*0140*/  @!P2 IADD3 R2, PT, PT, R2, -R7.reuse, RZ ;  /* 0x800000070202a210 */ /* 0x080fe20007ffe0ff */
[----:B------:R-:W-:Y:S01]  /*0150*/  @!P2 VIADD R3, R3, 0x1 ;  /* 0x000000010303a836 */ /* 0x000fe20000000000 */
[----:B------:R-:W-:Y:S02]  /*0160*/  ISETP.NE.AND P2, PT, R0, RZ, PT ;  /* 0x000000ff0000720c */ /* 0x000fe40003f45270 */
[----:B------:R-:W-:Y:S02]  /*0170*/  ISETP.GE.U32.AND P0, PT, R2, R7, PT ;  /* 0x000000070200720c */ /* 0x000fe40003f06070 */
[C---:B------:R-:W-:Y:S02]  /*0180*/  LOP3.LUT R2, R5.reuse, R0, RZ, 0x3c, !PT ;  /* 0x0000000005027212 */ /* 0x040fe400078e3cff */
[----:B------:R-:W-:Y:S02]  /*0190*/  IADD3 R7, PT, PT, R0, 0x2, RZ ;  /* 0x0000000200077810 */ /* 0x000fe40007ffe0ff */
[----:B------:R-:W-:Y:S01]  /*01a0*/  ISETP.GE.AND P1, PT, R2, RZ, PT ;  /* 0x000000ff0200720c */ /* 0x000fe20003f26270 */
[----:B------:R-:W-:-:S02]  /*01b0*/  IMAD.IADD R2, R5, 0x1, R0 ;  /* 0x0000000105027824 */ /* 0x000fc400078e0200 */
[----:B------:R-:W-:-:S04]  /*01c0*/  IMAD R7, R7, R0, R7 ;  /* 0x0000000007077224 */ /* 0x000fc800078e0207 */
[----:B------:R-:W-:Y:S02]  /*01d0*/  @P0 VIADD R3, R3, 0x1 ;  /* 0x0000000103030836 */ /* 0x000fe40000000000 */
[----:B------:R-:W-:-:S04]  /*01e0*/  VIADD R7, R7, 0xfffffffe ;  /* 0xfffffffe07077836 */ /* 0x000fc80000000000 */
[----:B------:R-:W-:Y:S01]  /*01f0*/  @!P1 IMAD.MOV R3, RZ, RZ, -R3 ;  /* 0x000000ffff039224 */ /* 0x000fe200078e0a03 */
[----:B------:R-:W-:-:S05]  /*0200*/  @!P2 LOP3.LUT R3, RZ, R0, RZ, 0x33, !PT ;  /* 0x00000000ff03a212 */ /* 0x000fca00078e33ff */
[----:B------:R-:W-:-:S05]  /*0210*/  IMAD R2, R3, 0x2, R2 ;  /* 0x0000000203027824 */ /* 0x000fca00078e0202 */
[----:B------:R-:W-:-:S04]  /*0220*/  IADD3 R15, PT, PT, R2, 0x3, RZ ;  /* 0x00000003020f7810 */ /* 0x000fc80007ffe0ff */
[----:B------:R-:W-:-:S13]  /*0230*/  ISETP.GT.AND P0, PT, R15, R7, PT ;  /* 0x000000070f00720c */ /* 0x000fda0003f04270 */
[----:B------:R-:W-:Y:S05]  /*0240*/  @P0 EXIT ;  /* 0x000000000000094d */ /* 0x000fea0003800000 */
[----:B------:R-:W0:Y:S01]  /*0250*/  LDC.64 R2, c[0x0][0x380] ;  /* 0x0000e000ff027b82 */ /* 0x000e220000000a00 */
[----:B------:R-:W1:Y:S01]  /*0260*/  LDCU.64 UR6, c[0x0][0x380] ;  /* 0x00007000ff0677ac */ /* 0x000e620008000a00 */
[----:B------:R-:W-:Y:S02]  /*0270*/  SHF.R.S32.HI R4, RZ, 0x1f, R0 ;  /* 0x0000001fff047819 */ /* 0x000fe40000011400 */
[C---:B------:R-:W-:Y:S01]  /*0280*/  IADD3 R5, P0, PT, R15.reuse, -R0, RZ ;  /* 0x800000000f057210 */ /* 0x040fe20007f1e0ff */
[----:B------:R-:W2:Y:S03]  /*0290*/  LDCU.64 UR4, c[0x0][0x358] ;  /* 0x00006b00ff0477ac */ /* 0x000ea60008000a00 */
[----:B------:R-:W-:Y:S01]  /*02a0*/  LEA.HI.X.SX32 R4, R15, ~R4, 0x1, P0 ;  /* 0x800000040f047211 */ /* 0x000fe200000f0eff */
[----:B------:R-:W3:Y:S01]  /*02b0*/  LDC.64 R8, c[0x0][0x388] ;  /* 0x0000e200ff087b82 */ /* 0x000ee20000000a00 */
[----:B-1----:R-:W-:-:S04]  /*02c0*/  LEA R6, P0, R5, UR6, 0x1 ;  /* 0x0000000605067c11 */ /* 0x002fc8000f8008ff */
[----:B------:R-:W-:Y:S01]  /*02d0*/  LEA.HI.X R7, R5, UR7, R4, 0x1, P0 ;  /* 0x0000000705077c11 */ /* 0x000fe200080f0c04 */
[----:B0-----:R-:W-:-:S04]  /*02e0*/  IMAD.WIDE R2, R15, 0x2, R2 ;  /* 0x000000020f027825 */ /* 0x001fc800078e0202 */
[----:B--2---:R-:W2:Y:S01]  /*02f0*/  LDG.E.U16 R6, desc[UR4][R6.64+-0x4] ;  /* 0xfffffc0406067981 */ /* 0x004ea2000c1e1500 */
[----:B------:R-:W-:-:S03]  /*0300*/  IMAD.WIDE R4, R0, 0x2, R2 ;  /* 0x0000000200047825 */ /* 0x000fc600078e0202 */
[----:B------:R-:W2:Y:S04]  /*0310*/  LDG.E.U16 R10, desc[UR4][R2.64+-0x2] ;  /* 0xfffffe04020a7981 */ /* 0x000ea8000c1e1500 */
[----:B------:R-:W2:Y:S04]  /*0320*/  LDG.E.U16 R11, desc[UR4][R2.64+0x2] ;  /* 0x00000204020b7981 */ /* 0x000ea8000c1e1500 */
[----:B------:R-:W4:Y:S04]  /*0330*/  LDG.E.U16 R13, desc[UR4][R2.64] ;  /* 0x00000004020d7981 */ /* 0x000f28000c1e1500 */
[----:B------:R-:W4:Y:S01]  /*0340*/  LDG.E.U16 R4, desc[UR4][R4.64+0x4] ;  /* 0x0000040404047981 */ /* 0x000f22000c1e1500 */
[----:B--2---:R-:W-:-:S04]  /*0350*/  IADD3 R10, PT, PT, R6, R11, R10 ;  /* 0x0000000b060a7210 */ /* 0x004fc80007ffe00a */
[----:B----4-:R-:W-:-:S04]  /*0360*/  IADD3 R10, PT, PT, R13, R10, R4 ;  /* 0x0000000a0d0a7210 */ /* 0x010fc80007ffe004 */
[----:B------:R-:W-:Y:S01]  /*0370*/  PRMT R0, R10, 0x9910, RZ ;  /* 0x000099100a007816 */ /* 0x000fe200000000ff */
[----:B------:R-:W-:-:S03]  /*0380*/  IMAD.MOV.U32 R10, RZ, RZ, 0xffff ;  /* 0x0000ffffff0a7424 */ /* 0x000fc600078e00ff */
[----:B------:R-:W-:Y:S01]  /*0390*/  ISETP.GE.AND P0, PT, R0, 0x1, PT ;  /* 0x000000010000780c */ /* 0x000fe20003f06270 */
[----:B---3--:R-:W-:-:S03]  /*03a0*/  IMAD.WIDE R6, R15, 0x2, R8 ;  /* 0x000000020f067825 */ /* 0x008fc600078e0208 */
[----:B------:R-:W-:-:S05]  /*03b0*/  SEL R9, R10, 0x1, !P0 ;  /* 0x000000010a097807 */ /* 0x000fca0004000000 */
[----:B------:R-:W-:Y:S01]  /*03c0*/  STG.E.U16 desc[UR4][R6.64], R9 ;  /* 0x0000000906007986 */ /* 0x000fe2000c101504 */
[----:B------:R-:W-:Y:S05]  /*03d0*/  EXIT ;  /* 0x000000000000794d */ /* 0x000fea0003800000 */
.L_x_52:
        /* <DEDUP_REMOVED lines=10> */
.L_x_56:


//--------------------- .nv.global.init           --------------------------
	.section	.nv.global.init,"aw",@progbits
.nv.global.init:
	.type		$str$2,@object
	.size		$str$2,($str - $str$2)
$str$2:
        /*0000*/ 	.byte	0x0a, 0x00
	.type		$str,@object
	.size		$str,($str$1 - $str)
$str:
        /*0002*/ 	.byte	0x25, 0x68, 0x64, 0x20, 0x00
	.type		$str$1,@object
	.size		$str$1,(.L_1 - $str$1)
$str$1:
        /*0007*/ 	.byte	0x20, 0x25, 0x68, 0x64, 0x20, 0x00
.L_1:


//--------------------- .nv.shared._Z17detectStableStatePsS_i --------------------------
	.section	.nv.shared._Z17detectStableStatePsS_i,"aw",@nobits
	.sectionflags	@""
	.align	4
.nv.shared._Z17detectStableStatePsS_i:
	.zero		1152


//--------------------- .nv.shared.reserved.0     --------------------------
	.section	.nv.shared.reserved.0,"aw",@nobits
	.weak		__nv_reservedSMEM_offset_0_alias
	.size		__nv_reservedSMEM_offset_0_alias, 0, 64
	.other		__nv_reservedSMEM_offset_0_alias,@"STO_CUDA_RESERVED_SHARED STV_DEFAULT"
__nv_reservedSMEM_offset_0_alias:
	.zero		0
	.zero		64


//--------------------- .nv.constant0._Z17detectStableStatePsS_i --------------------------
	.section	.nv.constant0._Z17detectStableStatePsS_i,"a",@progbits
	.sectionflags	@""
	.align	4
.nv.constant0._Z17detectStableStatePsS_i:
	.zero		916


//--------------------- .nv.constant0._Z11debugPrintsPsi --------------------------
	.section	.nv.constant0._Z11debugPrintsPsi,"a",@progbits
	.sectionflags	@""
	.align	4
.nv.constant0._Z11debugPrintsPsi:
	.zero		908


//--------------------- .nv.constant0._Z16completeWrappingPsi --------------------------
	.section	.nv.constant0._Z16completeWrappingPsi,"a",@progbits
	.sectionflags	@""
	.align	4
.nv.constant0._Z16completeWrappingPsi:
	.zero		908


//--------------------- .nv.constant0._Z13simulateIsingPsS_i --------------------------
	.section	.nv.constant0._Z13simulateIsingPsS_i,"a",@progbits
	.sectionflags	@""
	.align	4
.nv.constant0._Z13simulateIsingPsS_i:
	.zero		916


//--------------------- SYMBOLS --------------------------

	.type		.nv.reservedSmem.offset0,@object
	.size		.nv.reservedSmem.offset0,0x4
	.type		.nv.reservedSmem.cap,@object
	.size		.nv.reservedSmem.cap,0x4
	.type		vprintf,@function
